	.headerflags	@"EF_CUDA_TEXMODE_UNIFIED EF_CUDA_64BIT_ADDRESS EF_CUDA_SM89 EF_CUDA_VIRTUAL_SM(EF_CUDA_SM89)"
	.elftype	@"ET_EXEC"


//--------------------- .nv.info                  --------------------------
	.section	.nv.info,"",@"SHT_CUDA_INFO"
	.align	4


	//----- nvinfo : EIATTR_REGCOUNT
	.align		4
        /*0000*/ 	.byte	0x04, 0x2f
        /*0002*/ 	.short	(.L_1 - .L_0)
	.align		4
.L_0:
        /*0004*/ 	.word	index@(matmul_kernel_0d1d2d3d4d5d6d7c8d9c10d11c)
        /*0008*/ 	.word	0x000000fe


	//----- nvinfo : EIATTR_MAX_STACK_SIZE
	.align		4
.L_1:
        /*000c*/ 	.byte	0x04, 0x23
        /*000e*/ 	.short	(.L_3 - .L_2)
	.align		4
.L_2:
        /*0010*/ 	.word	index@(matmul_kernel_0d1d2d3d4d5d6d7c8d9c10d11c)
        /*0014*/ 	.word	0x00000000


	//----- nvinfo : EIATTR_MIN_STACK_SIZE
	.align		4
.L_3:
        /*0018*/ 	.byte	0x04, 0x12
        /*001a*/ 	.short	(.L_5 - .L_4)
	.align		4
.L_4:
        /*001c*/ 	.word	index@(matmul_kernel_0d1d2d3d4d5d6d7c8d9c10d11c)
        /*0020*/ 	.word	0x00000000


	//----- nvinfo : EIATTR_FRAME_SIZE
	.align		4
.L_5:
        /*0024*/ 	.byte	0x04, 0x11
        /*0026*/ 	.short	(.L_7 - .L_6)
	.align		4
.L_6:
        /*0028*/ 	.word	index@(matmul_kernel_0d1d2d3d4d5d6d7c8d9c10d11c)
        /*002c*/ 	.word	0x00000000
.L_7:


//--------------------- .nv.info.matmul_kernel_0d1d2d3d4d5d6d7c8d9c10d11c --------------------------
	.section	.nv.info.matmul_kernel_0d1d2d3d4d5d6d7c8d9c10d11c,"",@"SHT_CUDA_INFO"
	.align	4


	//----- nvinfo : EIATTR_CUDA_API_VERSION
	.align		4
        /*0000*/ 	.byte	0x04, 0x37
        /*0002*/ 	.short	(.L_9 - .L_8)
.L_8:
        /*0004*/ 	.word	0x00000079


	//----- nvinfo : EIATTR_PARAM_CBANK
	.align		4
.L_9:
        /*0008*/ 	.byte	0x04, 0x0a
        /*000a*/ 	.short	(.L_11 - .L_10)
	.align		4
.L_10:
        /*000c*/ 	.word	index@(.nv.constant0.matmul_kernel_0d1d2d3d4d5d6d7c8d9c10d11c)
        /*0010*/ 	.short	0x0160
        /*0012*/ 	.short	0x0030


	//----- nvinfo : EIATTR_CBANK_PARAM_SIZE
	.align		4
.L_11:
        /*0014*/ 	.byte	0x03, 0x19
        /*0016*/ 	.short	0x0030


	//----- nvinfo : EIATTR_KPARAM_INFO
	.align		4
        /*0018*/ 	.byte	0x04, 0x17
        /*001a*/ 	.short	(.L_13 - .L_12)
.L_12:
        /*001c*/ 	.word	0x00000000
        /*0020*/ 	.short	0x0008
        /*0022*/ 	.short	0x002c
        /*0024*/ 	.byte	0x00, 0xf0, 0x11, 0x00


	//----- nvinfo : EIATTR_KPARAM_INFO
	.align		4
.L_13:
        /*0028*/ 	.byte	0x04, 0x17
        /*002a*/ 	.short	(.L_15 - .L_14)
.L_14:
        /*002c*/ 	.word	0x00000000
        /*0030*/ 	.short	0x0007
        /*0032*/ 	.short	0x0028
        /*0034*/ 	.byte	0x00, 0xf0, 0x11, 0x00


	//----- nvinfo : EIATTR_KPARAM_INFO
	.align		4
.L_15:
        /*0038*/ 	.byte	0x04, 0x17
        /*003a*/ 	.short	(.L_17 - .L_16)
.L_16:
        /*003c*/ 	.word	0x00000000
        /*0040*/ 	.short	0x0006
        /*0042*/ 	.short	0x0024
        /*0044*/ 	.byte	0x00, 0xf0, 0x11, 0x00


	//----- nvinfo : EIATTR_KPARAM_INFO
	.align		4
.L_17:
        /*0048*/ 	.byte	0x04, 0x17
        /*004a*/ 	.short	(.L_19 - .L_18)
.L_18:
        /*004c*/ 	.word	0x00000000
        /*0050*/ 	.short	0x0005
        /*0052*/ 	.short	0x0020
        /*0054*/ 	.byte	0x00, 0xf0, 0x11, 0x00


	//----- nvinfo : EIATTR_KPARAM_INFO
	.align		4
.L_19:
        /*0058*/ 	.byte	0x04, 0x17
        /*005a*/ 	.short	(.L_21 - .L_20)
.L_20:
        /*005c*/ 	.word	0x00000000
        /*0060*/ 	.short	0x0004
        /*0062*/ 	.short	0x001c
        /*0064*/ 	.byte	0x00, 0xf0, 0x11, 0x00


	//----- nvinfo : EIATTR_KPARAM_INFO
	.align		4
.L_21:
        /*0068*/ 	.byte	0x04, 0x17
        /*006a*/ 	.short	(.L_23 - .L_22)
.L_22:
        /*006c*/ 	.word	0x00000000
        /*0070*/ 	.short	0x0003
        /*0072*/ 	.short	0x0018
        /*0074*/ 	.byte	0x00, 0xf0, 0x11, 0x00


	//----- nvinfo : EIATTR_KPARAM_INFO
	.align		4
.L_23:
        /*0078*/ 	.byte	0x04, 0x17
        /*007a*/ 	.short	(.L_25 - .L_24)
.L_24:
        /*007c*/ 	.word	0x00000000
        /*0080*/ 	.short	0x0002
        /*0082*/ 	.short	0x0010
        /*0084*/ 	.byte	0x00, 0xf0, 0x21, 0x00


	//----- nvinfo : EIATTR_KPARAM_INFO
	.align		4
.L_25:
        /*0088*/ 	.byte	0x04, 0x17
        /*008a*/ 	.short	(.L_27 - .L_26)
.L_26:
        /*008c*/ 	.word	0x00000000
        /*0090*/ 	.short	0x0001
        /*0092*/ 	.short	0x0008
        /*0094*/ 	.byte	0x00, 0xf0, 0x21, 0x00


	//----- nvinfo : EIATTR_KPARAM_INFO
	.align		4
.L_27:
        /*0098*/ 	.byte	0x04, 0x17
        /*009a*/ 	.short	(.L_29 - .L_28)
.L_28:
        /*009c*/ 	.word	0x00000000
        /*00a0*/ 	.short	0x0000
        /*00a2*/ 	.short	0x0000
        /*00a4*/ 	.byte	0x00, 0xf0, 0x21, 0x00


	//----- nvinfo : EIATTR_MAXREG_COUNT
	.align		4
.L_29:
        /*00a8*/ 	.byte	0x03, 0x1b
        /*00aa*/ 	.short	0x00ff


	//----- nvinfo : EIATTR_EXIT_INSTR_OFFSETS
	.align		4
        /*00ac*/ 	.byte	0x04, 0x1c
        /*00ae*/ 	.short	(.L_31 - .L_30)


	//   ....[0]....
.L_30:
        /*00b0*/ 	.word	0x00003bd0


	//   ....[1]....
        /*00b4*/ 	.word	0x00003c00


	//----- nvinfo : EIATTR_MAX_THREADS
	.align		4
.L_31:
        /*00b8*/ 	.byte	0x04, 0x05
        /*00ba*/ 	.short	(.L_33 - .L_32)
.L_32:
        /*00bc*/ 	.word	0x00000080
        /*00c0*/ 	.word	0x00000001
        /*00c4*/ 	.word	0x00000001
.L_33:


//--------------------- .nv.constant0.matmul_kernel_0d1d2d3d4d5d6d7c8d9c10d11c --------------------------
	.section	.nv.constant0.matmul_kernel_0d1d2d3d4d5d6d7c8d9c10d11c,"a",@progbits
	.align	4
.nv.constant0.matmul_kernel_0d1d2d3d4d5d6d7c8d9c10d11c:
	.zero		400


//--------------------- .text.matmul_kernel_0d1d2d3d4d5d6d7c8d9c10d11c --------------------------
	.section	.text.matmul_kernel_0d1d2d3d4d5d6d7c8d9c10d11c,"ax",@progbits
	.sectionflags	@"SHF_BARRIERS=1"
	.sectioninfo	@"SHI_REGISTERS=254"
	.align	128
        .global         matmul_kernel_0d1d2d3d4d5d6d7c8d9c10d11c
        .type           matmul_kernel_0d1d2d3d4d5d6d7c8d9c10d11c,@function
        .size           matmul_kernel_0d1d2d3d4d5d6d7c8d9c10d11c,(.L_x_3 - matmul_kernel_0d1d2d3d4d5d6d7c8d9c10d11c)
        .other          matmul_kernel_0d1d2d3d4d5d6d7c8d9c10d11c,@"STO_CUDA_ENTRY STV_DEFAULT"
matmul_kernel_0d1d2d3d4d5d6d7c8d9c10d11c:
.text.matmul_kernel_0d1d2d3d4d5d6d7c8d9c10d11c:
[----:B------:R-:W-:-:S02]  /*0000*/  MOV R1, c[0x0][0x28] ;  /* 0x00000a0000017a02 */ /* 0x000fc40000000f00 */
[----:B------:R-:W-:Y:S01]  /*0010*/  IMAD.MOV.U32 R2, RZ, RZ, 0x7f ;  /* 0x0000007fff027424 */ /* 0x000fe200078e00ff */
[----:B------:R-:W-:Y:S01]  /*0020*/  IABS R15, c[0x0][0x178] ;  /* 0x00005e00000f7a13 */ /* 0x000fe20000000000 */
[----:B------:R-:W-:Y:S01]  /*0030*/  IMAD.MOV.U32 R224, RZ, RZ, 0x1f ;  /* 0x0000001fffe07424 */ /* 0x000fe200078e00ff */
[----:B------:R-:W-:Y:S01]  /*0040*/  ULDC UR9, c[0x0][0x180] ;  /* 0x0000600000097ab9 */ /* 0x000fe20000000800 */
[----:B------:R-:W-:Y:S01]  /*0050*/  IMAD.MOV.U32 R200, RZ, RZ, 0x2 ;  /* 0x00000002ffc87424 */ /* 0x000fe200078e00ff */
[----:B------:R-:W-:Y:S01]  /*0060*/  IADD3 R3, R2, c[0x0][0x17c], RZ ;  /* 0x00005f0002037a10 */ /* 0x000fe20007ffe0ff */
[----:B------:R-:W-:Y:S01]  /*0070*/  I2F.RP R9, R15 ;  /* 0x0000000f00097306 */ /* 0x000fe20000209400 */
[----:B------:R-:W-:Y:S01]  /*0080*/  IADD3 R224, R224, c[0x0][0x180], RZ ;  /* 0x00006000e0e07a10 */ /* 0x000fe20007ffe0ff */
[----:B------:R-:W-:Y:S01]  /*0090*/  UIADD3 UR4, UR9, -0x40, URZ ;  /* 0xffffffc009047890 */ /* 0x000fe2000fffe03f */
[----:B------:R-:W-:Y:S01]  /*00a0*/  SHF.R.S32.HI R0, RZ, 0x1f, R3 ;  /* 0x0000001fff007819 */ /* 0x000fe20000011403 */
[----:B------:R-:W-:Y:S01]  /*00b0*/  UIADD3 UR5, UR9, -0x20, URZ ;  /* 0xffffffe009057890 */ /* 0x000fe2000fffe03f */
[----:B------:R-:W-:Y:S01]  /*00c0*/  ISETP.GT.AND P6, PT, R224, 0x3f, PT ;  /* 0x0000003fe000780c */ /* 0x000fe20003fc4270 */
[----:B------:R-:W-:Y:S01]  /*00d0*/  ULDC.64 UR10, c[0x0][0x118] ;  /* 0x00004600000a7ab9 */ /* 0x000fe20000000a00 */
[----:B------:R-:W-:Y:S01]  /*00e0*/  LEA.HI R3, R0, R3, RZ, 0x7 ;  /* 0x0000000300037211 */ /* 0x000fe200078f38ff */
[----:B------:R-:W-:Y:S01]  /*00f0*/  CS2R R30, SRZ ;  /* 0x00000000001e7805 */ /* 0x000fe2000001ff00 */
[----:B------:R-:W1:Y:S01]  /*0100*/  S2R R0, SR_CTAID.X ;  /* 0x0000000000007919 */ /* 0x000e620000002500 */
[----:B------:R-:W-:Y:S01]  /*0110*/  CS2R R32, SRZ ;  /* 0x0000000000207805 */ /* 0x000fe2000001ff00 */
[----:B------:R-:W-:Y:S01]  /*0120*/  SHF.R.S32.HI R3, RZ, 0x7, R3 ;  /* 0x00000007ff037819 */ /* 0x000fe20000011403 */
[----:B------:R-:W-:Y:S01]  /*0130*/  CS2R R34, SRZ ;  /* 0x0000000000227805 */ /* 0x000fe2000001ff00 */
[----:B------:R-:W-:Y:S01]  /*0140*/  CS2R R36, SRZ ;  /* 0x0000000000247805 */ /* 0x000fe2000001ff00 */
[----:B------:R-:W-:Y:S01]  /*0150*/  CS2R R38, SRZ ;  /* 0x0000000000267805 */ /* 0x000fe2000001ff00 */
[----:B------:R-:W-:Y:S01]  /*0160*/  CS2R R40, SRZ ;  /* 0x0000000000287805 */ /* 0x000fe2000001ff00 */
[----:B------:R-:W-:Y:S01]  /*0170*/  IMAD.SHL.U32 R3, R3, 0x8, RZ ;  /* 0x0000000803037824 */ /* 0x000fe200078e00ff */
[----:B------:R-:W-:Y:S01]  /*0180*/  CS2R R42, SRZ ;  /* 0x00000000002a7805 */ /* 0x000fe2000001ff00 */
[----:B------:R-:W-:Y:S01]  /*0190*/  CS2R R44, SRZ ;  /* 0x00000000002c7805 */ /* 0x000fe2000001ff00 */
[----:B------:R-:W-:Y:S01]  /*01a0*/  CS2R R46, SRZ ;  /* 0x00000000002e7805 */ /* 0x000fe2000001ff00 */
[----:B------:R-:W-:Y:S01]  /*01b0*/  CS2R R48, SRZ ;  /* 0x0000000000307805 */ /* 0x000fe2000001ff00 */
[-C--:B------:R-:W-:Y:S01]  /*01c0*/  IABS R6, R3.reuse ;  /* 0x0000000300067213 */ /* 0x080fe20000000000 */
[----:B------:R-:W-:Y:S01]  /*01d0*/  CS2R R50, SRZ ;  /* 0x0000000000327805 */ /* 0x000fe2000001ff00 */
[----:B------:R-:W-:Y:S01]  /*01e0*/  IABS R4, R3 ;  /* 0x0000000300047213 */ /* 0x000fe20000000000 */
[----:B------:R-:W-:Y:S01]  /*01f0*/  CS2R R52, SRZ ;  /* 0x0000000000347805 */ /* 0x000fe2000001ff00 */
[----:B------:R-:W2:Y:S01]  /*0200*/  I2F.RP R7, R6 ;  /* 0x0000000600077306 */ /* 0x000ea20000209400 */
[----:B------:R-:W-:Y:S01]  /*0210*/  CS2R R54, SRZ ;  /* 0x0000000000367805 */ /* 0x000fe2000001ff00 */
[----:B------:R-:W-:Y:S01]  /*0220*/  CS2R R56, SRZ ;  /* 0x0000000000387805 */ /* 0x000fe2000001ff00 */
[----:B------:R-:W-:Y:S01]  /*0230*/  IMAD.MOV R4, RZ, RZ, -R4 ;  /* 0x000000ffff047224 */ /* 0x000fe200078e0a04 */
[----:B------:R-:W-:Y:S01]  /*0240*/  CS2R R58, SRZ ;  /* 0x00000000003a7805 */ /* 0x000fe2000001ff00 */
[----:B------:R-:W-:Y:S01]  /*0250*/  CS2R R60, SRZ ;  /* 0x00000000003c7805 */ /* 0x000fe2000001ff00 */
[----:B------:R-:W-:Y:S01]  /*0260*/  CS2R R62, SRZ ;  /* 0x00000000003e7805 */ /* 0x000fe2000001ff00 */
[----:B------:R-:W-:Y:S01]  /*0270*/  CS2R R64, SRZ ;  /* 0x0000000000407805 */ /* 0x000fe2000001ff00 */
[----:B-1----:R-:W-:Y:S01]  /*0280*/  IABS R8, R0 ;  /* 0x0000000000087213 */ /* 0x002fe20000000000 */
[----:B------:R-:W-:Y:S01]  /*0290*/  CS2R R66, SRZ ;  /* 0x0000000000427805 */ /* 0x000fe2000001ff00 */
[----:B------:R-:W-:Y:S01]  /*02a0*/  CS2R R68, SRZ ;  /* 0x0000000000447805 */ /* 0x000fe2000001ff00 */
[----:B------:R-:W-:Y:S01]  /*02b0*/  CS2R R70, SRZ ;  /* 0x0000000000467805 */ /* 0x000fe2000001ff00 */
[----:B------:R-:W-:Y:S01]  /*02c0*/  CS2R R72, SRZ ;  /* 0x0000000000487805 */ /* 0x000fe2000001ff00 */
[----:B------:R-:W-:Y:S01]  /*02d0*/  CS2R R74, SRZ ;  /* 0x00000000004a7805 */ /* 0x000fe2000001ff00 */
[----:B------:R-:W-:Y:S01]  /*02e0*/  CS2R R76, SRZ ;  /* 0x00000000004c7805 */ /* 0x000fe2000001ff00 */
[----:B------:R-:W-:Y:S01]  /*02f0*/  CS2R R78, SRZ ;  /* 0x00000000004e7805 */ /* 0x000fe2000001ff00 */
[----:B--2---:R-:W1:Y:S01]  /*0300*/  MUFU.RCP R10, R7 ;  /* 0x00000007000a7308 */ /* 0x004e620000001000 */
[----:B------:R-:W-:Y:S01]  /*0310*/  CS2R R80, SRZ ;  /* 0x0000000000507805 */ /* 0x000fe2000001ff00 */
        /* <DEDUP_REMOVED lines=14> */
[----:B-1----:R-:W-:Y:S01]  /*0400*/  IADD3 R10, R10, 0xffffffe, RZ ;  /* 0x0ffffffe0a0a7810 */ /* 0x002fe20007ffe0ff */
[----:B------:R-:W-:Y:S01]  /*0410*/  CS2R R110, SRZ ;  /* 0x00000000006e7805 */ /* 0x000fe2000001ff00 */
[----:B------:R-:W-:Y:S01]  /*0420*/  CS2R R112, SRZ ;  /* 0x0000000000707805 */ /* 0x000fe2000001ff00 */
[----:B------:R-:W-:Y:S01]  /*0430*/  CS2R R114, SRZ ;  /* 0x0000000000727805 */ /* 0x000fe2000001ff00 */
[----:B------:R-:W1:Y:S01]  /*0440*/  F2I.FTZ.U32.TRUNC.NTZ R11, R10 ;  /* 0x0000000a000b7305 */ /* 0x000e62000021f000 */
        /* <DEDUP_REMOVED lines=8> */
[----:B-1----:R-:W-:-:S02]  /*04d0*/  IMAD.MOV R5, RZ, RZ, -R11 ;  /* 0x000000ffff057224 */ /* 0x002fc400078e0a0b */
[----:B------:R-:W-:Y:S02]  /*04e0*/  IMAD.MOV.U32 R10, RZ, RZ, RZ ;  /* 0x000000ffff0a7224 */ /* 0x000fe400078e00ff */
[----:B------:R-:W-:-:S04]  /*04f0*/  IMAD R5, R5, R6, RZ ;  /* 0x0000000605057224 */ /* 0x000fc800078e02ff */
[----:B------:R-:W-:-:S06]  /*0500*/  IMAD.HI.U32 R5, R11, R5, R10 ;  /* 0x000000050b057227 */ /* 0x000fcc00078e000a */
[----:B------:R-:W-:-:S04]  /*0510*/  IMAD.HI.U32 R7, R5, R8, RZ ;  /* 0x0000000805077227 */ /* 0x000fc800078e00ff */
[----:B------:R-:W-:Y:S01]  /*0520*/  IMAD R5, R7, R4, R8 ;  /* 0x0000000407057224 */ /* 0x000fe200078e0208 */
[----:B------:R-:W-:-:S04]  /*0530*/  LOP3.LUT R4, R0, R3, RZ, 0x3c, !PT ;  /* 0x0000000300047212 */ /* 0x000fc800078e3cff */
[----:B------:R-:W-:Y:S02]  /*0540*/  ISETP.GT.U32.AND P1, PT, R6, R5, PT ;  /* 0x000000050600720c */ /* 0x000fe40003f24070 */
[----:B------:R-:W-:-:S11]  /*0550*/  ISETP.GE.AND P0, PT, R4, RZ, PT ;  /* 0x000000ff0400720c */ /* 0x000fd60003f06270 */
[----:B------:R-:W-:Y:S01]  /*0560*/  @!P1 IMAD.IADD R5, R5, 0x1, -R6 ;  /* 0x0000000105059824 */ /* 0x000fe200078e0a06 */
[----:B------:R-:W-:Y:S02]  /*0570*/  @!P1 IADD3 R7, R7, 0x1, RZ ;  /* 0x0000000107079810 */ /* 0x000fe40007ffe0ff */
[----:B------:R-:W-:Y:S02]  /*0580*/  ISETP.NE.AND P1, PT, R3, RZ, PT ;  /* 0x000000ff0300720c */ /* 0x000fe40003f25270 */
[----:B------:R-:W-:Y:S02]  /*0590*/  ISETP.GE.U32.AND P2, PT, R5, R6, PT ;  /* 0x000000060500720c */ /* 0x000fe40003f46070 */
[----:B------:R-:W-:Y:S02]  /*05a0*/  IADD3 R5, R2, c[0x0][0x178], RZ ;  /* 0x00005e0002057a10 */ /* 0x000fe40007ffe0ff */
[----:B------:R-:W-:Y:S02]  /*05b0*/  IABS R6, c[0x0][0x17c] ;  /* 0x00005f0000067a13 */ /* 0x000fe40000000000 */
[----:B------:R-:W-:-:S02]  /*05c0*/  SHF.R.S32.HI R2, RZ, 0x1f, R5 ;  /* 0x0000001fff027819 */ /* 0x000fc40000011405 */
[----:B------:R-:W1:Y:S02]  /*05d0*/  I2F.RP R16, R6 ;  /* 0x0000000600107306 */ /* 0x000e640000209400 */
[----:B------:R-:W-:-:S03]  /*05e0*/  LEA.HI R2, R2, R5, RZ, 0x7 ;  /* 0x0000000502027211 */ /* 0x000fc600078f38ff */
[----:B------:R-:W-:-:S05]  /*05f0*/  @P2 IADD3 R7, R7, 0x1, RZ ;  /* 0x0000000107072810 */ /* 0x000fca0007ffe0ff */
[----:B------:R-:W-:Y:S01]  /*0600*/  @!P0 IMAD.MOV R7, RZ, RZ, -R7 ;  /* 0x000000ffff078224 */ /* 0x000fe200078e0a07 */
[----:B------:R-:W-:Y:S02]  /*0610*/  @!P1 LOP3.LUT R7, RZ, R3, RZ, 0x33, !PT ;  /* 0x00000003ff079212 */ /* 0x000fe400078e33ff */
[----:B------:R-:W-:-:S03]  /*0620*/  ISETP.GE.AND P1, PT, R0, RZ, PT ;  /* 0x000000ff0000720c */ /* 0x000fc60003f26270 */
[----:B------:R-:W-:Y:S01]  /*0630*/  IMAD.SHL.U32 R201, R7, 0x8, RZ ;  /* 0x0000000807c97824 */ /* 0x000fe200078e00ff */
[----:B-1----:R-:W1:Y:S01]  /*0640*/  MUFU.RCP R16, R16 ;  /* 0x0000001000107308 */ /* 0x002e620000001000 */
[----:B------:R-:W-:-:S03]  /*0650*/  IMAD.MOV R7, RZ, RZ, -R7 ;  /* 0x000000ffff077224 */ /* 0x000fc600078e0a07 */
[----:B------:R-:W-:Y:S01]  /*0660*/  LEA.HI.SX32 R2, R2, -R201, 0x19 ;  /* 0x800000c902027211 */ /* 0x000fe200078fcaff */
[----:B------:R-:W-:Y:S02]  /*0670*/  IMAD R7, R3, R7, R0 ;  /* 0x0000000703077224 */ /* 0x000fe400078e0200 */
[----:B------:R-:W2:Y:S01]  /*0680*/  S2R R3, SR_TID.X ;  /* 0x0000000000037919 */ /* 0x000ea20000002100 */
[----:B------:R-:W-:Y:S02]  /*0690*/  IMNMX R2, R2, 0x8, PT ;  /* 0x0000000802027817 */ /* 0x000fe40003800200 */
[----:B------:R-:W-:Y:S02]  /*06a0*/  IABS R10, R7 ;  /* 0x00000007000a7213 */ /* 0x000fe40000000000 */
[-C--:B------:R-:W-:Y:S02]  /*06b0*/  IABS R4, R2.reuse ;  /* 0x0000000200047213 */ /* 0x080fe40000000000 */
[----:B------:R-:W-:-:S02]  /*06c0*/  IABS R11, R2 ;  /* 0x00000002000b7213 */ /* 0x000fc40000000000 */
[----:B------:R-:W3:Y:S01]  /*06d0*/  I2F.RP R5, R4 ;  /* 0x0000000400057306 */ /* 0x000ee20000209400 */
[----:B------:R-:W-:Y:S02]  /*06e0*/  LOP3.LUT R24, RZ, R2, RZ, 0x33, !PT ;  /* 0x00000002ff187212 */ /* 0x000fe400078e33ff */
[----:B------:R-:W-:Y:S01]  /*06f0*/  IMAD.MOV R11, RZ, RZ, -R11 ;  /* 0x000000ffff0b7224 */ /* 0x000fe200078e0a0b */
[----:B-1----:R-:W-:-:S04]  /*0700*/  IADD3 R16, R16, 0xffffffe, RZ ;  /* 0x0ffffffe10107810 */ /* 0x002fc80007ffe0ff */
[----:B------:R1:W-:Y:S01]  /*0710*/  F2I.FTZ.U32.TRUNC.NTZ R17, R16 ;  /* 0x0000001000117305 */ /* 0x0003e2000021f000 */
[----:B--2---:R-:W-:-:S07]  /*0720*/  SHF.R.U32.HI R221, RZ, 0x2, R3 ;  /* 0x00000002ffdd7819 */ /* 0x004fce0000011603 */
[----:B---3--:R-:W2:Y:S01]  /*0730*/  MUFU.RCP R12, R5 ;  /* 0x00000005000c7308 */ /* 0x008ea20000001000 */
[--C-:B------:R-:W-:Y:S02]  /*0740*/  SHF.R.U32.HI R219, RZ, 0x4, R3.reuse ;  /* 0x00000004ffdb7819 */ /* 0x100fe40000011603 */
[----:B------:R-:W-:Y:S02]  /*0750*/  SGXT.U32 R221, R221, 0x3 ;  /* 0x00000003dddd781a */ /* 0x000fe40000000000 */
[----:B------:R-:W-:Y:S02]  /*0760*/  SGXT.U32 R219, R219, 0x1 ;  /* 0x00000001dbdb781a */ /* 0x000fe40000000000 */
[----:B------:R-:W-:Y:S01]  /*0770*/  LOP3.LUT R218, R3, 0x3, RZ, 0xc0, !PT ;  /* 0x0000000303da7812 */ /* 0x000fe200078ec0ff */
[----:B-1----:R-:W-:Y:S01]  /*0780*/  IMAD.MOV.U32 R16, RZ, RZ, RZ ;  /* 0x000000ffff107224 */ /* 0x002fe200078e00ff */
[----:B------:R-:W-:Y:S01]  /*0790*/  SHF.R.U32.HI R210, RZ, 0x1, R3 ;  /* 0x00000001ffd27819 */ /* 0x000fe20000011603 */
[----:B------:R-:W-:Y:S01]  /*07a0*/  IMAD.SHL.U32 R0, R219, 0x2, RZ ;  /* 0x00000002db007824 */ /* 0x000fe200078e00ff */
[----:B------:R-:W-:Y:S01]  /*07b0*/  LOP3.LUT R165, R3, 0xf, RZ, 0xc0, !PT ;  /* 0x0000000f03a57812 */ /* 0x000fe200078ec0ff */
[----:B------:R-:W-:Y:S01]  /*07c0*/  IMAD.SHL.U32 R217, R218, 0x8, RZ ;  /* 0x00000008dad97824 */ /* 0x000fe200078e00ff */
[----:B------:R-:W-:-:S02]  /*07d0*/  LOP3.LUT R210, R210, 0x10, RZ, 0xc0, !PT ;  /* 0x00000010d2d27812 */ /* 0x000fc400078ec0ff */
[--C-:B------:R-:W-:Y:S02]  /*07e0*/  SHF.R.U32.HI R222, RZ, 0x5, R3.reuse ;  /* 0x00000005ffde7819 */ /* 0x100fe40000011603 */
[----:B--2---:R-:W-:Y:S02]  /*07f0*/  IADD3 R12, R12, 0xffffffe, RZ ;  /* 0x0ffffffe0c0c7810 */ /* 0x004fe40007ffe0ff */
[--C-:B------:R-:W-:Y:S02]  /*0800*/  LOP3.LUT R197, R210, 0xf, R3.reuse, 0xf8, !PT ;  /* 0x0000000fd2c57812 */ /* 0x100fe400078ef803 */
[----:B------:R-:W1:Y:S01]  /*0810*/  F2I.FTZ.U32.TRUNC.NTZ R13, R12 ;  /* 0x0000000c000d7305 */ /* 0x000e62000021f000 */
[----:B------:R-:W-:Y:S01]  /*0820*/  SHF.R.U32.HI R208, RZ, 0x6, R3 ;  /* 0x00000006ffd07819 */ /* 0x000fe20000011603 */
[----:B-1----:R-:W-:Y:S02]  /*0830*/  IMAD.MOV R199, RZ, RZ, -R13 ;  /* 0x000000ffffc77224 */ /* 0x002fe400078e0a0d */
[----:B------:R-:W-:-:S02]  /*0840*/  IMAD.MOV.U32 R12, RZ, RZ, RZ ;  /* 0x000000ffff0c7224 */ /* 0x000fc400078e00ff */
[----:B------:R-:W-:-:S04]  /*0850*/  IMAD R199, R199, R4, RZ ;  /* 0x00000004c7c77224 */ /* 0x000fc800078e02ff */
[----:B------:R-:W-:Y:S01]  /*0860*/  IMAD.HI.U32 R199, R13, R199, R12 ;  /* 0x000000c70dc77227 */ /* 0x000fe200078e000c */
[----:B------:R-:W-:-:S04]  /*0870*/  SHF.R.U32.HI R13, RZ, 0x6, R3 ;  /* 0x00000006ff0d7819 */ /* 0x000fc80000011603 */
[----:B------:R-:W-:Y:S01]  /*0880*/  SGXT.U32 R13, R13, 0x1 ;  /* 0x000000010d0d781a */ /* 0x000fe20000000000 */
[----:B------:R-:W-:-:S03]  /*0890*/  IMAD.HI.U32 R5, R199, R8, RZ ;  /* 0x00000008c7057227 */ /* 0x000fc600078e00ff */
[----:B------:R-:W-:Y:S01]  /*08a0*/  LOP3.LUT R0, R0, R13, RZ, 0xfc, !PT ;  /* 0x0000000d00007212 */ /* 0x000fe200078efcff */
[----:B------:R-:W-:Y:S02]  /*08b0*/  IMAD R5, R5, R11, R8 ;  /* 0x0000000b05057224 */ /* 0x000fe400078e0208 */
[----:B------:R-:W-:Y:S01]  /*08c0*/  IMAD.HI.U32 R199, R199, R10, RZ ;  /* 0x0000000ac7c77227 */ /* 0x000fe200078e00ff */
[----:B------:R-:W1:Y:S01]  /*08d0*/  MUFU.RCP R8, R9 ;  /* 0x0000000900087308 */ /* 0x000e620000001000 */
[----:B------:R-:W-:Y:S02]  /*08e0*/  LOP3.LUT R166, R0, 0x7, R3, 0x78, !PT ;  /* 0x0000000700a67812 */ /* 0x000fe400078e7803 */
[----:B------:R-:W-:Y:S01]  /*08f0*/  ISETP.GT.U32.AND P0, PT, R4, R5, PT ;  /* 0x000000050400720c */ /* 0x000fe20003f04070 */
[----:B------:R-:W-:Y:S01]  /*0900*/  IMAD R11, R199, R11, R10 ;  /* 0x0000000bc70b7224 */ /* 0x000fe200078e020a */
[----:B------:R-:W-:Y:S01]  /*0910*/  LOP3.LUT R28, R0, 0x4, RZ, 0xfc, !PT ;  /* 0x00000004001c7812 */ /* 0x000fe200078efcff */
[----:B------:R-:W-:Y:S01]  /*0920*/  IMAD.SHL.U32 R207, R166, 0x8, RZ ;  /* 0x00000008a6cf7824 */ /* 0x000fe200078e00ff */
[----:B------:R-:W-:-:S04]  /*0930*/  LOP3.LUT R26, R0, 0x8, RZ, 0xfc, !PT ;  /* 0x00000008001a7812 */ /* 0x000fc800078efcff */
[----:B------:R-:W-:-:S05]  /*0940*/  LOP3.LUT R205, R26, 0x7, R3, 0x78, !PT ;  /* 0x000000071acd7812 */ /* 0x000fca00078e7803 */
[--C-:B------:R-:W-:Y:S01]  /*0950*/  @!P0 IMAD.IADD R5, R5, 0x1, -R4.reuse ;  /* 0x0000000105058824 */ /* 0x100fe200078e0a04 */
[----:B------:R-:W-:Y:S02]  /*0960*/  ISETP.GT.U32.AND P0, PT, R4, R11, PT ;  /* 0x0000000b0400720c */ /* 0x000fe40003f04070 */
[----:B-1----:R-:W-:Y:S02]  /*0970*/  IADD3 R8, R8, 0xffffffe, RZ ;  /* 0x0ffffffe08087810 */ /* 0x002fe40007ffe0ff */
[----:B------:R-:W-:Y:S02]  /*0980*/  ISETP.GT.U32.AND P2, PT, R4, R5, PT ;  /* 0x000000050400720c */ /* 0x000fe40003f44070 */
[----:B------:R-:W1:Y:S07]  /*0990*/  F2I.FTZ.U32.TRUNC.NTZ R9, R8 ;  /* 0x0000000800097305 */ /* 0x000e6e000021f000 */
[----:B------:R-:W-:Y:S01]  /*09a0*/  @!P0 IMAD.IADD R11, R11, 0x1, -R4 ;  /* 0x000000010b0b8824 */ /* 0x000fe200078e0a04 */
[----:B------:R-:W-:-:S03]  /*09b0*/  @!P0 IADD3 R199, R199, 0x1, RZ ;  /* 0x00000001c7c78810 */ /* 0x000fc60007ffe0ff */
[----:B------:R-:W-:Y:S01]  /*09c0*/  @!P2 IMAD.IADD R5, R5, 0x1, -R4 ;  /* 0x000000010505a824 */ /* 0x000fe200078e0a04 */
[----:B------:R-:W-:Y:S02]  /*09d0*/  ISETP.NE.AND P2, PT, R2, RZ, PT ;  /* 0x000000ff0200720c */ /* 0x000fe40003f45270 */
[----:B------:R-:W-:Y:S01]  /*09e0*/  LOP3.LUT R2, R7, R2, RZ, 0x3c, !PT ;  /* 0x0000000207027212 */ /* 0x000fe200078e3cff */
[----:B------:R-:W-:Y:S01]  /*09f0*/  @!P1 IMAD.MOV R5, RZ, RZ, -R5 ;  /* 0x000000ffff059224 */ /* 0x000fe200078e0a05 */
[----:B------:R-:W-:Y:S01]  /*0a00*/  ISETP.GE.U32.AND P1, PT, R11, R4, PT ;  /* 0x000000040b00720c */ /* 0x000fe20003f26070 */
[----:B-1----:R-:W-:Y:S01]  /*0a10*/  IMAD.MOV R22, RZ, RZ, -R9 ;  /* 0x000000ffff167224 */ /* 0x002fe200078e0a09 */
[----:B------:R-:W-:Y:S02]  /*0a20*/  SHF.R.U32.HI R4, RZ, 0x5, R3 ;  /* 0x00000005ff047819 */ /* 0x000fe40000011603 */
[----:B------:R-:W-:Y:S01]  /*0a30*/  SEL R8, R24, R5, !P2 ;  /* 0x0000000518087207 */ /* 0x000fe20005000000 */
[----:B------:R-:W-:Y:S01]  /*0a40*/  IMAD R22, R22, R15, RZ ;  /* 0x0000000f16167224 */ /* 0x000fe200078e02ff */
[----:B------:R-:W-:Y:S01]  /*0a50*/  SGXT.U32 R4, R4, 0x4 ;  /* 0x000000040404781a */ /* 0x000fe20000000000 */
[----:B------:R-:W-:Y:S01]  /*0a60*/  IMAD.MOV R5, RZ, RZ, -R17 ;  /* 0x000000ffff057224 */ /* 0x000fe200078e0a11 */
[----:B------:R-:W-:Y:S01]  /*0a70*/  ISETP.GE.AND P0, PT, R2, RZ, PT ;  /* 0x000000ff0200720c */ /* 0x000fe20003f06270 */
[----:B------:R-:W-:-:S02]  /*0a80*/  IMAD.IADD R201, R201, 0x1, R8 ;  /* 0x00000001c9c97824 */ /* 0x000fc400078e0208 */
[----:B------:R-:W-:Y:S02]  /*0a90*/  IMAD.SHL.U32 R20, R4, 0x8, RZ ;  /* 0x0000000804147824 */ /* 0x000fe400078e00ff */
[----:B------:R-:W-:Y:S01]  /*0aa0*/  IMAD.SHL.U32 R201, R201, 0x80, RZ ;  /* 0x00000080c9c97824 */ /* 0x000fe200078e00ff */
[----:B------:R-:W-:Y:S01]  /*0ab0*/  @P1 IADD3 R199, R199, 0x1, RZ ;  /* 0x00000001c7c71810 */ /* 0x000fe20007ffe0ff */
[----:B------:R-:W-:Y:S01]  /*0ac0*/  IMAD.MOV.U32 R8, RZ, RZ, RZ ;  /* 0x000000ffff087224 */ /* 0x000fe200078e00ff */
[----:B------:R-:W-:Y:S01]  /*0ad0*/  LOP3.LUT R20, R20, R221, RZ, 0xfc, !PT ;  /* 0x000000dd14147212 */ /* 0x000fe200078efcff */
[----:B------:R-:W-:Y:S01]  /*0ae0*/  IMAD R5, R5, R6, RZ ;  /* 0x0000000605057224 */ /* 0x000fe200078e02ff */
[----:B------:R-:W-:Y:S01]  /*0af0*/  ISETP.GE.AND P1, PT, R217, c[0x0][0x180], PT ;  /* 0x00006000d9007a0c */ /* 0x000fe20003f26270 */
[----:B------:R-:W-:Y:S01]  /*0b00*/  IMAD.HI.U32 R22, R9, R22, R8 ;  /* 0x0000001609167227 */ /* 0x000fe200078e0008 */
[----:B------:R-:W-:-:S03]  /*0b10*/  LOP3.LUT R18, R201, R20, RZ, 0xfc, !PT ;  /* 0x00000014c9127212 */ /* 0x000fc600078efcff */
[----:B------:R-:W-:Y:S01]  /*0b20*/  IMAD.HI.U32 R16, R17, R5, R16 ;  /* 0x0000000511107227 */ /* 0x000fe200078e0010 */
[C---:B------:R-:W-:Y:S02]  /*0b30*/  IADD3 R11, R18.reuse, 0x20, RZ ;  /* 0x00000020120b7810 */ /* 0x040fe40007ffe0ff */
[----:B------:R-:W-:Y:S01]  /*0b40*/  IADD3 R2, R18, 0x40, RZ ;  /* 0x0000004012027810 */ /* 0x000fe20007ffe0ff */
[----:B------:R-:W-:Y:S01]  /*0b50*/  @!P0 IMAD.MOV R199, RZ, RZ, -R199 ;  /* 0x000000ffffc78224 */ /* 0x000fe200078e0ac7 */
[----:B------:R-:W-:Y:S01]  /*0b60*/  IABS R9, R11 ;  /* 0x0000000b00097213 */ /* 0x000fe20000000000 */
[----:B------:R-:W-:Y:S01]  /*0b70*/  IMAD.SHL.U32 R216, R4, 0x2, RZ ;  /* 0x0000000204d87824 */ /* 0x000fe200078e00ff */
[----:B------:R-:W-:Y:S02]  /*0b80*/  IABS R12, R18 ;  /* 0x00000012000c7213 */ /* 0x000fe40000000000 */
[----:B------:R-:W-:Y:S01]  /*0b90*/  IABS R7, R2 ;  /* 0x0000000200077213 */ /* 0x000fe20000000000 */
[----:B------:R-:W-:Y:S01]  /*0ba0*/  IMAD.HI.U32 R10, R22, R9, RZ ;  /* 0x00000009160a7227 */ /* 0x000fe200078e00ff */
[----:B------:R-:W-:-:S02]  /*0bb0*/  IADD3 R13, R18, 0x60, RZ ;  /* 0x00000060120d7810 */ /* 0x000fc40007ffe0ff */
[----:B------:R-:W-:Y:S01]  /*0bc0*/  SEL R199, R24, R199, !P2 ;  /* 0x000000c718c77207 */ /* 0x000fe20005000000 */
[----:B------:R-:W-:Y:S01]  /*0bd0*/  IMAD.HI.U32 R14, R22, R12, RZ ;  /* 0x0000000c160e7227 */ /* 0x000fe200078e00ff */
[----:B------:R-:W-:Y:S02]  /*0be0*/  IABS R5, R13 ;  /* 0x0000000d00057213 */ /* 0x000fe40000000000 */
[----:B------:R-:W-:Y:S01]  /*0bf0*/  LOP3.LUT R216, R216, R219, RZ, 0xfc, !PT ;  /* 0x000000dbd8d87212 */ /* 0x000fe200078efcff */
[----:B------:R-:W-:Y:S01]  /*0c00*/  IMAD.HI.U32 R8, R22, R7, RZ ;  /* 0x0000000716087227 */ /* 0x000fe200078e00ff */
[----:B------:R-:W-:Y:S02]  /*0c10*/  ISETP.GT.AND P0, PT, R224, 0x1f, PT ;  /* 0x0000001fe000780c */ /* 0x000fe40003f04270 */
[C---:B------:R-:W-:Y:S01]  /*0c20*/  IADD3 R215, R216.reuse, 0x8, RZ ;  /* 0x00000008d8d77810 */ /* 0x040fe20007ffe0ff */
[----:B------:R-:W-:Y:S01]  /*0c30*/  IMAD.MOV R10, RZ, RZ, -R10 ;  /* 0x000000ffff0a7224 */ /* 0x000fe200078e0a0a */
[C---:B------:R-:W-:Y:S01]  /*0c40*/  IADD3 R214, R216.reuse, 0x10, RZ ;  /* 0x00000010d8d67810 */ /* 0x040fe20007ffe0ff */
[----:B------:R-:W-:Y:S01]  /*0c50*/  IMAD.MOV R14, RZ, RZ, -R14 ;  /* 0x000000ffff0e7224 */ /* 0x000fe200078e0a0e */
[----:B------:R-:W-:Y:S01]  /*0c60*/  IADD3 R213, R216, 0x18, RZ ;  /* 0x00000018d8d57810 */ /* 0x000fe20007ffe0ff */
[----:B------:R-:W-:-:S02]  /*0c70*/  IMAD.MOV R8, RZ, RZ, -R8 ;  /* 0x000000ffff087224 */ /* 0x000fc400078e0a08 */
[----:B------:R-:W-:Y:S01]  /*0c80*/  IMAD R10, R15, R10, R9 ;  /* 0x0000000a0f0a7224 */ /* 0x000fe200078e0209 */
[----:B------:R-:W-:Y:S01]  /*0c90*/  SEL R9, RZ, 0x10, !P0 ;  /* 0x00000010ff097807 */ /* 0x000fe20004000000 */
[----:B------:R-:W-:Y:S01]  /*0ca0*/  IMAD.HI.U32 R22, R22, R5, RZ ;  /* 0x0000000516167227 */ /* 0x000fe200078e00ff */
[----:B------:R-:W-:Y:S02]  /*0cb0*/  ISETP.GE.AND P0, PT, R217, UR5, PT ;  /* 0x00000005d9007c0c */ /* 0x000fe4000bf06270 */
[C---:B------:R-:W-:Y:S01]  /*0cc0*/  ISETP.GT.U32.AND P4, PT, R15.reuse, R10, PT ;  /* 0x0000000a0f00720c */ /* 0x040fe20003f84070 */
[----:B------:R-:W-:Y:S01]  /*0cd0*/  IMAD R14, R15, R14, R12 ;  /* 0x0000000e0f0e7224 */ /* 0x000fe200078e020c */
[----:B------:R-:W-:Y:S01]  /*0ce0*/  SEL R17, R9, RZ, !P1 ;  /* 0x000000ff09117207 */ /* 0x000fe20004800000 */
[----:B------:R-:W-:Y:S01]  /*0cf0*/  IMAD R8, R15, R8, R7 ;  /* 0x000000080f087224 */ /* 0x000fe200078e0207 */
[----:B------:R-:W-:Y:S01]  /*0d00*/  SEL R7, RZ, 0x10, !P6 ;  /* 0x00000010ff077807 */ /* 0x000fe20007000000 */
[----:B------:R-:W-:Y:S01]  /*0d10*/  IMAD.SHL.U32 R12, R3, 0x8, RZ ;  /* 0x00000008030c7824 */ /* 0x000fe200078e00ff */
[C---:B------:R-:W-:Y:S01]  /*0d20*/  ISETP.GT.U32.AND P5, PT, R15.reuse, R14, PT ;  /* 0x0000000e0f00720c */ /* 0x040fe20003fa4070 */
[----:B------:R-:W-:Y:S01]  /*0d30*/  IMAD.MOV R22, RZ, RZ, -R22 ;  /* 0x000000ffff167224 */ /* 0x000fe200078e0a16 */
[C---:B------:R-:W-:Y:S01]  /*0d40*/  ISETP.GT.U32.AND P2, PT, R15.reuse, R8, PT ;  /* 0x000000080f00720c */ /* 0x040fe20003f44070 */
[----:B------:R-:W-:Y:S01]  /*0d50*/  IMAD.SHL.U32 R211, R216, 0x8, RZ ;  /* 0x00000008d8d37824 */ /* 0x000fe200078e00ff */
[C---:B------:R-:W-:Y:S01]  /*0d60*/  LOP3.LUT R220, R12.reuse, 0x78, RZ, 0xc0, !PT ;  /* 0x000000780cdc7812 */ /* 0x040fe200078ec0ff */
[----:B------:R-:W-:Y:S01]  /*0d70*/  IMAD R5, R15, R22, R5 ;  /* 0x000000160f057224 */ /* 0x000fe200078e0205 */
[----:B------:R-:W-:Y:S01]  /*0d80*/  LOP3.LUT R212, R12, 0x18, R3, 0x48, !PT ;  /* 0x000000180cd47812 */ /* 0x000fe200078e4803 */
[--C-:B------:R-:W-:Y:S01]  /*0d90*/  @!P4 IMAD.IADD R10, R10, 0x1, -R15.reuse ;  /* 0x000000010a0ac824 */ /* 0x100fe200078e0a0f */
[----:B------:R-:W-:Y:S01]  /*0da0*/  ISETP.GE.AND P4, PT, R18, RZ, PT ;  /* 0x000000ff1200720c */ /* 0x000fe20003f86270 */
[----:B------:R-:W-:Y:S01]  /*0db0*/  IMAD R199, R199, 0x80, R220 ;  /* 0x00000080c7c77824 */ /* 0x000fe200078e02dc */
[----:B------:R-:W-:Y:S01]  /*0dc0*/  ISETP.GT.U32.AND P3, PT, R15, R5, PT ;  /* 0x000000050f00720c */ /* 0x000fe20003f64070 */
[----:B------:R-:W-:Y:S01]  /*0dd0*/  IMAD R212, R20, 0x20, R212 ;  /* 0x0000002014d47824 */ /* 0x000fe200078e02d4 */
[----:B------:R-:W-:Y:S01]  /*0de0*/  LOP3.LUT R211, R211, 0x38, RZ, 0xc0, !PT ;  /* 0x00000038d3d37812 */ /* 0x000fe200078ec0ff */
[--C-:B------:R-:W-:Y:S01]  /*0df0*/  @!P5 IMAD.IADD R14, R14, 0x1, -R15.reuse ;  /* 0x000000010e0ed824 */ /* 0x100fe200078e0a0f */
[----:B------:R-:W-:Y:S01]  /*0e00*/  IABS R19, R199 ;  /* 0x000000c700137213 */ /* 0x000fe20000000000 */
[----:B------:R-:W-:Y:S01]  /*0e10*/  @!P2 IMAD.IADD R8, R8, 0x1, -R15 ;  /* 0x000000010808a824 */ /* 0x000fe200078e0a0f */
[C---:B------:R-:W-:Y:S01]  /*0e20*/  ISETP.GT.U32.AND P2, PT, R15.reuse, R10, PT ;  /* 0x0000000a0f00720c */ /* 0x040fe20003f44070 */
[----:B------:R-:W-:Y:S01]  /*0e30*/  IMAD.SHL.U32 R212, R212, 0x2, RZ ;  /* 0x00000002d4d47824 */ /* 0x000fe200078e00ff */
[C---:B------:R-:W-:Y:S01]  /*0e40*/  ISETP.GT.U32.AND P5, PT, R15.reuse, R14, PT ;  /* 0x0000000e0f00720c */ /* 0x040fe20003fa4070 */
[----:B------:R-:W-:Y:S01]  /*0e50*/  IMAD.HI.U32 R223, R16, R19, RZ ;  /* 0x0000001310df7227 */ /* 0x000fe200078e00ff */
[----:B------:R-:W-:-:S02]  /*0e60*/  ISETP.GT.U32.AND P6, PT, R15, R8, PT ;  /* 0x000000080f00720c */ /* 0x000fc40003fc4070 */
[----:B------:R-:W-:Y:S01]  /*0e70*/  LOP3.LUT R211, R211, 0x78, R12, 0x78, !PT ;  /* 0x00000078d3d37812 */ /* 0x000fe200078e780c */
[----:B------:R-:W-:Y:S01]  /*0e80*/  @!P3 IMAD.IADD R5, R5, 0x1, -R15 ;  /* 0x000000010505b824 */ /* 0x000fe200078e0a0f */
[----:B------:R-:W-:Y:S01]  /*0e90*/  SEL R16, R7, RZ, !P0 ;  /* 0x000000ff07107207 */ /* 0x000fe20004000000 */
[----:B------:R-:W-:Y:S01]  /*0ea0*/  IMAD.MOV R223, RZ, RZ, -R223 ;  /* 0x000000ffffdf7224 */ /* 0x000fe200078e0adf */
[----:B------:R-:W-:Y:S01]  /*0eb0*/  ISETP.NE.U32.AND P1, PT, R17, RZ, PT ;  /* 0x000000ff1100720c */ /* 0x000fe20003f25070 */
[----:B------:R-:W-:Y:S01]  /*0ec0*/  IMAD R211, R216, 0x80, R211 ;  /* 0x00000080d8d37824 */ /* 0x000fe200078e02d3 */
[----:B------:R-:W-:Y:S01]  /*0ed0*/  ISETP.GT.U32.AND P3, PT, R15, R5, PT ;  /* 0x000000050f00720c */ /* 0x000fe20003f64070 */
[----:B------:R-:W-:Y:S01]  /*0ee0*/  IMAD R223, R6, R223, R19 ;  /* 0x000000df06df7224 */ /* 0x000fe200078e0213 */
[----:B------:R-:W-:Y:S01]  /*0ef0*/  ISETP.NE.U32.AND P0, PT, R16, RZ, PT ;  /* 0x000000ff1000720c */ /* 0x000fe20003f05070 */
[--C-:B------:R-:W-:Y:S02]  /*0f00*/  @!P2 IMAD.IADD R10, R10, 0x1, -R15.reuse ;  /* 0x000000010a0aa824 */ /* 0x100fe400078e0a0f */
[--C-:B------:R-:W-:Y:S01]  /*0f10*/  @!P6 IMAD.IADD R8, R8, 0x1, -R15.reuse ;  /* 0x000000010808e824 */ /* 0x100fe200078e0a0f */
[----:B------:R-:W-:Y:S01]  /*0f20*/  ISETP.GT.U32.AND P2, PT, R6, R223, PT ;  /* 0x000000df0600720c */ /* 0x000fe20003f44070 */
[----:B------:R-:W-:Y:S01]  /*0f30*/  @!P5 IMAD.IADD R14, R14, 0x1, -R15 ;  /* 0x000000010e0ed824 */ /* 0x000fe200078e0a0f */
[----:B------:R-:W-:Y:S01]  /*0f40*/  ISETP.GE.AND P6, PT, R11, RZ, PT ;  /* 0x000000ff0b00720c */ /* 0x000fe20003fc6270 */
[----:B------:R-:W-:Y:S01]  /*0f50*/  IMAD.SHL.U32 R16, R197, 0x20, RZ ;  /* 0x00000020c5107824 */ /* 0x000fe200078e00ff */
[----:B------:R-:W-:Y:S01]  /*0f60*/  ISETP.GE.AND P5, PT, R2, RZ, PT ;  /* 0x000000ff0200720c */ /* 0x000fe20003fa6270 */
[----:B------:R-:W-:Y:S01]  /*0f70*/  @!P4 IMAD.MOV R14, RZ, RZ, -R14 ;  /* 0x000000ffff0ec224 */ /* 0x000fe200078e0a0e */
[----:B------:R-:W-:Y:S01]  /*0f80*/  SHF.R.U32.HI R2, RZ, 0x1, R3 ;  /* 0x00000001ff027819 */ /* 0x000fe20000011603 */
[----:B------:R-:W-:Y:S01]  /*0f90*/  @!P3 IMAD.IADD R5, R5, 0x1, -R15 ;  /* 0x000000010505b824 */ /* 0x000fe200078e0a0f */
[----:B------:R-:W-:Y:S01]  /*0fa0*/  ISETP.GT.AND P3, PT, R224, 0x5f, PT ;  /* 0x0000005fe000780c */ /* 0x000fe20003f64270 */
[----:B------:R-:W-:Y:S01]  /*0fb0*/  IMAD.SHL.U32 R211, R211, 0x2, RZ ;  /* 0x00000002d3d37824 */ /* 0x000fe200078e00ff */
[----:B------:R-:W-:-:S02]  /*0fc0*/  SGXT.U32 R2, R2, 0x2 ;  /* 0x000000020202781a */ /* 0x000fc40000000000 */
[----:B------:R-:W-:Y:S01]  /*0fd0*/  SEL R4, RZ, 0x10, !P3 ;  /* 0x00000010ff047807 */ /* 0x000fe20005800000 */
[----:B------:R-:W-:Y:S01]  /*0fe0*/  @!P2 IMAD.IADD R223, R223, 0x1, -R6 ;  /* 0x00000001dfdfa824 */ /* 0x000fe200078e0a06 */
[----:B------:R-:W-:Y:S01]  /*0ff0*/  ISETP.GE.AND P2, PT, R217, UR4, PT ;  /* 0x00000004d9007c0c */ /* 0x000fe2000bf46270 */
[----:B------:R-:W-:Y:S01]  /*1000*/  @!P6 IMAD.MOV R10, RZ, RZ, -R10 ;  /* 0x000000ffff0ae224 */ /* 0x000fe200078e0a0a */
[----:B------:R-:W-:Y:S01]  /*1010*/  ISETP.GE.AND P6, PT, R216, c[0x0][0x180], PT ;  /* 0x00006000d8007a0c */ /* 0x000fe20003fc6270 */
[----:B------:R-:W-:Y:S01]  /*1020*/  @!P5 IMAD.MOV R8, RZ, RZ, -R8 ;  /* 0x000000ffff08d224 */ /* 0x000fe200078e0a08 */
[----:B------:R-:W-:Y:S02]  /*1030*/  SEL R11, R4, RZ, !P2 ;  /* 0x000000ff040b7207 */ /* 0x000fe40005000000 */
[----:B------:R-:W-:Y:S02]  /*1040*/  ISETP.GT.U32.AND P3, PT, R6, R223, PT ;  /* 0x000000df0600720c */ /* 0x000fe40003f64070 */
[----:B------:R-:W-:-:S02]  /*1050*/  ISETP.GE.AND P2, PT, R13, RZ, PT ;  /* 0x000000ff0d00720c */ /* 0x000fc40003f46270 */
[----:B------:R-:W-:Y:S02]  /*1060*/  ISETP.NE.U32.AND P4, PT, R11, RZ, PT ;  /* 0x000000ff0b00720c */ /* 0x000fe40003f85070 */
[----:B------:R-:W-:Y:S02]  /*1070*/  LOP3.LUT R11, RZ, c[0x0][0x178], RZ, 0x33, !PT ;  /* 0x00005e00ff0b7a12 */ /* 0x000fe400078e33ff */
[----:B------:R-:W-:Y:S02]  /*1080*/  LOP3.LUT R209, R219, R2, RZ, 0x3c, !PT ;  /* 0x00000002dbd17212 */ /* 0x000fe400078e3cff */
[----:B------:R-:W-:-:S03]  /*1090*/  ISETP.GE.AND P5, PT, R216, UR5, PT ;  /* 0x00000005d8007c0c */ /* 0x000fc6000bfa6270 */
[----:B------:R-:W-:Y:S01]  /*10a0*/  @!P3 IMAD.IADD R223, R223, 0x1, -R6 ;  /* 0x00000001dfdfb824 */ /* 0x000fe200078e0a06 */
[----:B------:R-:W-:Y:S01]  /*10b0*/  ISETP.NE.AND P3, PT, RZ, c[0x0][0x178], PT ;  /* 0x00005e00ff007a0c */ /* 0x000fe20003f65270 */
[----:B------:R-:W-:Y:S01]  /*10c0*/  @!P2 IMAD.MOV R5, RZ, RZ, -R5 ;  /* 0x000000ffff05a224 */ /* 0x000fe200078e0a05 */
[----:B------:R-:W-:Y:S01]  /*10d0*/  ISETP.GE.AND P2, PT, R199, RZ, PT ;  /* 0x000000ffc700720c */ /* 0x000fe20003f46270 */
[----:B------:R-:W-:Y:S01]  /*10e0*/  IMAD.SHL.U32 R209, R209, 0x8, RZ ;  /* 0x00000008d1d17824 */ /* 0x000fe200078e00ff */
[C---:B------:R-:W-:Y:S02]  /*10f0*/  SEL R14, R11.reuse, R14, !P3 ;  /* 0x0000000e0b0e7207 */ /* 0x040fe40005800000 */
[----:B------:R-:W-:Y:S02]  /*1100*/  SEL R6, R11, R5, !P3 ;  /* 0x000000050b067207 */ /* 0x000fe40005800000 */
[----:B------:R-:W-:Y:S01]  /*1110*/  SEL R5, R9, RZ, !P6 ;  /* 0x000000ff09057207 */ /* 0x000fe20007000000 */
[--C-:B------:R-:W-:Y:S01]  /*1120*/  IMAD R249, R14, c[0x0][0x184], R217.reuse ;  /* 0x000061000ef97a24 */ /* 0x100fe200078e02d9 */
[----:B------:R-:W-:Y:S01]  /*1130*/  ISETP.NE.AND P6, PT, RZ, c[0x0][0x17c], PT ;  /* 0x00005f00ff007a0c */ /* 0x000fe20003fc5270 */
[----:B------:R-:W-:Y:S01]  /*1140*/  IMAD R243, R6, c[0x0][0x184], R217 ;  /* 0x0000610006f37a24 */ /* 0x000fe200078e02d9 */
[----:B------:R-:W-:Y:S01]  /*1150*/  SEL R12, R11, R10, !P3 ;  /* 0x0000000a0b0c7207 */ /* 0x000fe20005800000 */
[----:B------:R-:W-:Y:S01]  /*1160*/  IMAD.WIDE R22, R249, R200, c[0x0][0x160] ;  /* 0x00005800f9167625 */ /* 0x000fe200078e02c8 */
[----:B------:R-:W-:-:S02]  /*1170*/  SEL R10, R11, R8, !P3 ;  /* 0x000000080b0a7207 */ /* 0x000fc40005800000 */
[----:B------:R-:W-:Y:S01]  /*1180*/  LOP3.LUT R209, R16, R209, RZ, 0xfc, !PT ;  /* 0x000000d110d17212 */ /* 0x000fe200078efcff */
[--C-:B------:R-:W-:Y:S01]  /*1190*/  IMAD R247, R12, c[0x0][0x184], R217.reuse ;  /* 0x000061000cf77a24 */ /* 0x100fe200078e02d9 */
[----:B------:R-:W-:Y:S01]  /*11a0*/  ISETP.GE.AND P3, PT, R216, UR4, PT ;  /* 0x00000004d8007c0c */ /* 0x000fe2000bf66270 */
[----:B------:R-:W-:Y:S01]  /*11b0*/  IMAD R245, R10, c[0x0][0x184], R217 ;  /* 0x000061000af57a24 */ /* 0x000fe200078e02d9 */
[----:B------:R-:W-:Y:S01]  /*11c0*/  SEL R11, R7, RZ, !P5 ;  /* 0x000000ff070b7207 */ /* 0x000fe20006800000 */
[-C--:B------:R-:W-:Y:S01]  /*11d0*/  IMAD.WIDE R20, R247, R200.reuse, c[0x0][0x160] ;  /* 0x00005800f7147625 */ /* 0x080fe200078e02c8 */
[----:B------:R-:W-:Y:S01]  /*11e0*/  ISETP.NE.U32.AND P5, PT, R5, RZ, PT ;  /* 0x000000ff0500720c */ /* 0x000fe20003fa5070 */
[----:B------:R1:W-:Y:S01]  /*11f0*/  LDGSTS.E.BYPASS.LTC128B.128 [R212], [R22.64], P1 ;  /* 0x0000000016d47fae */ /* 0x0003e20008901d4a */
[----:B------:R-:W-:Y:S01]  /*1200*/  SEL R8, R4, RZ, !P3 ;  /* 0x000000ff04087207 */ /* 0x000fe20005800000 */
[-C--:B------:R-:W-:Y:S01]  /*1210*/  IMAD.WIDE R18, R245, R200.reuse, c[0x0][0x160] ;  /* 0x00005800f5127625 */ /* 0x080fe200078e02c8 */
[----:B------:R-:W-:Y:S01]  /*1220*/  LOP3.LUT R10, R0, 0xc, RZ, 0xfc, !PT ;  /* 0x0000000c000a7812 */ /* 0x000fe200078efcff */
[----:B------:R2:W-:Y:S01]  /*1230*/  LDGSTS.E.BYPASS.LTC128B.128 [R212+0x800], [R20.64], P1 ;  /* 0x0080000014d47fae */ /* 0x0005e20008901d4a */
[----:B------:R-:W-:Y:S01]  /*1240*/  ISETP.NE.U32.AND P3, PT, R8, RZ, PT ;  /* 0x000000ff0800720c */ /* 0x000fe20003f65070 */
[----:B------:R-:W-:Y:S01]  /*1250*/  @!P2 IMAD.MOV R223, RZ, RZ, -R223 ;  /* 0x000000ffffdfa224 */ /* 0x000fe200078e0adf */
[----:B------:R-:W-:Y:S01]  /*1260*/  @!P6 LOP3.LUT R223, RZ, c[0x0][0x17c], RZ, 0x33, !PT ;  /* 0x00005f00ffdfea12 */ /* 0x000fe200078e33ff */
[-C--:B------:R-:W-:Y:S01]  /*1270*/  IMAD.WIDE R16, R243, R200.reuse, c[0x0][0x160] ;  /* 0x00005800f3107625 */ /* 0x080fe200078e02c8 */
[----:B------:R-:W-:Y:S01]  /*1280*/  ISETP.GE.AND P6, PT, R215, c[0x0][0x180], PT ;  /* 0x00006000d7007a0c */ /* 0x000fe20003fc6270 */
[----:B------:R3:W-:Y:S01]  /*1290*/  LDGSTS.E.BYPASS.LTC128B.128 [R212+0x1000], [R18.64], P1 ;  /* 0x0100000012d47fae */ /* 0x0007e20008901d4a */
[----:B------:R-:W-:Y:S01]  /*12a0*/  LOP3.LUT R203, R10, 0x7, R3, 0x78, !PT ;  /* 0x000000070acb7812 */ /* 0x000fe200078e7803 */
[----:B------:R-:W-:Y:S01]  /*12b0*/  IMAD R223, R216, c[0x0][0x188], R223 ;  /* 0x00006200d8df7a24 */ /* 0x000fe200078e02df */
[----:B------:R-:W-:Y:S01]  /*12c0*/  SEL R5, R9, RZ, !P6 ;  /* 0x000000ff09057207 */ /* 0x000fe20007000000 */
[----:B------:R1:W-:Y:S01]  /*12d0*/  LDGSTS.E.BYPASS.LTC128B.128 [R212+0x1800], [R16.64], P1 ;  /* 0x0180000010d47fae */ /* 0x0003e20008901d4a */
[----:B------:R-:W-:Y:S01]  /*12e0*/  ISETP.GE.AND P1, PT, R214, c[0x0][0x180], PT ;  /* 0x00006000d6007a0c */ /* 0x000fe20003f26270 */
[----:B------:R-:W-:Y:S01]  /*12f0*/  IMAD.MOV.U32 R8, RZ, RZ, c[0x0][0x188] ;  /* 0x00006200ff087624 */ /* 0x000fe200078e00ff */
[----:B------:R-:W-:Y:S01]  /*1300*/  ISETP.GE.AND P6, PT, R213, c[0x0][0x180], PT ;  /* 0x00006000d5007a0c */ /* 0x000fe20003fc6270 */
[-C--:B------:R-:W-:Y:S01]  /*1310*/  IMAD.WIDE R24, R223, R200.reuse, c[0x0][0x168] ;  /* 0x00005a00df187625 */ /* 0x080fe200078e02c8 */
[----:B------:R-:W-:Y:S01]  /*1320*/  SEL R6, R9, RZ, !P1 ;  /* 0x000000ff09067207 */ /* 0x000fe20004800000 */
[----:B------:R-:W0:Y:S01]  /*1330*/  LDGDEPBAR ;  /* 0x00000000000079af */ /* 0x000e220000000000 */
[----:B------:R-:W-:Y:S01]  /*1340*/  ISETP.NE.U32.AND P1, PT, R5, RZ, PT ;  /* 0x000000ff0500720c */ /* 0x000fe20003f25070 */
[----:B------:R-:W-:Y:S01]  /*1350*/  IMAD R227, R8, 0x8, R223 ;  /* 0x0000000808e37824 */ /* 0x000fe200078e02df */
[----:B------:R-:W-:Y:S01]  /*1360*/  SEL R5, R9, RZ, !P6 ;  /* 0x000000ff09057207 */ /* 0x000fe20007000000 */
[----:B------:R1:W-:Y:S01]  /*1370*/  LDGSTS.E.BYPASS.LTC128B.128 [R211+0x8000], [R24.64], P5 ;  /* 0x0800000018d37fae */ /* 0x0003e2000a901d4a */
[----:B------:R-:W-:Y:S01]  /*1380*/  ISETP.NE.U32.AND P6, PT, R6, RZ, PT ;  /* 0x000000ff0600720c */ /* 0x000fe20003fc5070 */
[----:B------:R-:W-:Y:S01]  /*1390*/  IMAD R231, R8, 0x8, R227 ;  /* 0x0000000808e77824 */ /* 0x000fe200078e02e3 */
[----:B------:R-:W-:Y:S01]  /*13a0*/  ISETP.NE.U32.AND P5, PT, R5, RZ, PT ;  /* 0x000000ff0500720c */ /* 0x000fe20003fa5070 */
[----:B------:R-:W-:Y:S01]  /*13b0*/  IMAD.SHL.U32 R14, R165, 0x80, RZ ;  /* 0x00000080a50e7824 */ /* 0x000fe200078e00ff */
[----:B------:R-:W-:Y:S01]  /*13c0*/  LOP3.LUT R5, R28, 0x7, R3, 0x78, !PT ;  /* 0x000000071c057812 */ /* 0x000fe200078e7803 */
[----:B------:R-:W-:Y:S01]  /*13d0*/  IMAD R235, R8, 0x8, R231 ;  /* 0x0000000808eb7824 */ /* 0x000fe200078e02e7 */
[----:B------:R-:W-:Y:S01]  /*13e0*/  ISETP.NE.U32.AND P2, PT, R11, RZ, PT ;  /* 0x000000ff0b00720c */ /* 0x000fe20003f45070 */
[----:B------:R-:W-:Y:S01]  /*13f0*/  IMAD.WIDE R12, R227, R200, c[0x0][0x168] ;  /* 0x00005a00e30c7625 */ /* 0x000fe200078e02c8 */
[----:B------:R-:W-:-:S03]  /*1400*/  LOP3.LUT R207, R207, R14, RZ, 0xfc, !PT ;  /* 0x0000000ecfcf7212 */ /* 0x000fc600078efcff */
[--C-:B------:R-:W-:Y:S01]  /*1410*/  IMAD R206, R5, 0x8, R14.reuse ;  /* 0x0000000805ce7824 */ /* 0x100fe200078e020e */
[----:B------:R2:W-:Y:S01]  /*1420*/  LDGSTS.E.BYPASS.LTC128B.128 [R211+0x8800], [R12.64], P1 ;  /* 0x088000000cd37fae */ /* 0x0005e20008901d4a */
[----:B------:R-:W-:Y:S01]  /*1430*/  IMAD R205, R205, 0x8, R14 ;  /* 0x00000008cdcd7824 */ /* 0x000fe200078e020e */
[----:B------:R-:W-:Y:S01]  /*1440*/  ISETP.GE.AND P1, PT, R215, UR5, PT ;  /* 0x00000005d7007c0c */ /* 0x000fe2000bf26270 */
[----:B------:R-:W-:-:S03]  /*1450*/  IMAD.WIDE R10, R231, R200, c[0x0][0x168] ;  /* 0x00005a00e70a7625 */ /* 0x000fc600078e02c8 */
[----:B------:R-:W-:Y:S01]  /*1460*/  SEL R6, R7, RZ, !P1 ;  /* 0x000000ff07067207 */ /* 0x000fe20004800000 */
[----:B------:R-:W-:Y:S01]  /*1470*/  IMAD R203, R203, 0x8, R14 ;  /* 0x00000008cbcb7824 */ /* 0x000fe200078e020e */
[----:B------:R3:W-:Y:S01]  /*1480*/  LDGSTS.E.BYPASS.LTC128B.128 [R211+0x9000], [R10.64], P6 ;  /* 0x090000000ad37fae */ /* 0x0007e2000b101d4a */
[----:B------:R-:W-:Y:S01]  /*1490*/  IMAD.WIDE R14, R235, R200, c[0x0][0x168] ;  /* 0x00005a00eb0e7625 */ /* 0x000fe200078e02c8 */
[----:B------:R-:W-:-:S03]  /*14a0*/  ISETP.GE.AND P1, PT, R214, UR5, PT ;  /* 0x00000005d6007c0c */ /* 0x000fc6000bf26270 */
[----:B------:R-:W-:Y:S01]  /*14b0*/  IMAD.SHL.U32 R241, R8, 0x20, RZ ;  /* 0x0000002008f17824 */ /* 0x000fe200078e00ff */
[----:B------:R3:W-:Y:S01]  /*14c0*/  LDGSTS.E.BYPASS.LTC128B.128 [R211+0x9800], [R14.64], P5 ;  /* 0x098000000ed37fae */ /* 0x0007e2000a901d4a */
[----:B------:R-:W-:Y:S01]  /*14d0*/  ISETP.GE.AND P5, PT, R213, UR5, PT ;  /* 0x00000005d5007c0c */ /* 0x000fe2000bfa6270 */
[----:B------:R-:W-:Y:S01]  /*14e0*/  IMAD.SHL.U32 R209, R209, 0x2, RZ ;  /* 0x00000002d1d17824 */ /* 0x000fe200078e00ff */
[C---:B------:R-:W-:Y:S01]  /*14f0*/  SEL R5, R7.reuse, RZ, !P1 ;  /* 0x000000ff07057207 */ /* 0x040fe20004800000 */
[----:B------:R-:W0:Y:S01]  /*1500*/  LDGDEPBAR ;  /* 0x00000000000079af */ /* 0x000e220000000000 */
[----:B------:R-:W-:Y:S01]  /*1510*/  SEL R7, R7, RZ, !P5 ;  /* 0x000000ff07077207 */ /* 0x000fe20006800000 */
[----:B-1----:R-:W-:Y:S01]  /*1520*/  IMAD.WIDE R24, R241, 0x2, R24 ;  /* 0x00000002f1187825 */ /* 0x002fe200078e0218 */
[----:B------:R-:W-:Y:S01]  /*1530*/  ISETP.NE.U32.AND P1, PT, R6, RZ, PT ;  /* 0x000000ff0600720c */ /* 0x000fe20003f25070 */
[----:B------:R-:W-:Y:S01]  /*1540*/  BAR.SYNC.DEFER_BLOCKING 0x0 ;  /* 0x0000000000007b1d */ /* 0x000fe20000010000 */
[----:B------:R-:W-:Y:S01]  /*1550*/  ISETP.NE.U32.AND P6, PT, R5, RZ, PT ;  /* 0x000000ff0500720c */ /* 0x000fe20003fc5070 */
[----:B------:R-:W-:Y:S01]  /*1560*/  IMAD.SHL.U32 R207, R207, 0x2, RZ ;  /* 0x00000002cfcf7824 */ /* 0x000fe200078e00ff */
[----:B------:R-:W-:Y:S01]  /*1570*/  ISETP.NE.U32.AND P5, PT, R7, RZ, PT ;  /* 0x000000ff0700720c */ /* 0x000fe20003fa5070 */
[----:B------:R-:W-:Y:S01]  /*1580*/  IMAD.SHL.U32 R206, R206, 0x2, RZ ;  /* 0x00000002cece7824 */ /* 0x000fe200078e00ff */
[----:B------:R-:W-:Y:S01]  /*1590*/  CS2R R8, SRZ ;  /* 0x0000000000087805 */ /* 0x000fe2000001ff00 */
[----:B--2---:R-:W-:-:S04]  /*15a0*/  IMAD.WIDE R12, R241, 0x2, R12 ;  /* 0x00000002f10c7825 */ /* 0x004fc800078e020c */
[----:B------:R-:W-:Y:S02]  /*15b0*/  IMAD.SHL.U32 R205, R205, 0x2, RZ ;  /* 0x00000002cdcd7824 */ /* 0x000fe400078e00ff */
[----:B------:R-:W-:Y:S02]  /*15c0*/  IMAD.SHL.U32 R203, R203, 0x2, RZ ;  /* 0x00000002cbcb7824 */ /* 0x000fe400078e00ff */
[----:B---3--:R-:W-:-:S04]  /*15d0*/  IMAD.WIDE R10, R241, 0x2, R10 ;  /* 0x00000002f10a7825 */ /* 0x008fc800078e020a */
[----:B------:R-:W-:-:S04]  /*15e0*/  IMAD.WIDE R14, R241, 0x2, R14 ;  /* 0x00000002f10e7825 */ /* 0x000fc800078e020e */
[C---:B------:R-:W-:Y:S01]  /*15f0*/  IMAD.WIDE R26, R241.reuse, 0x2, R10 ;  /* 0x00000002f11a7825 */ /* 0x040fe200078e020a */
[----:B------:R-:W-:Y:S01]  /*1600*/  @!PT LDS RZ, [RZ] ;  /* 0x00000000fffff984 */ /* 0x000fe20000000800 */
[----:B------:R-:W-:Y:S01]  /*1610*/  @!PT LDS RZ, [RZ] ;  /* 0x00000000fffff984 */ /* 0x000fe20000000800 */
[----:B------:R-:W-:Y:S01]  /*1620*/  @!PT LDS RZ, [RZ] ;  /* 0x00000000fffff984 */ /* 0x000fe20000000800 */
[----:B------:R1:W-:Y:S03]  /*1630*/  LDGSTS.E.BYPASS.LTC128B.128 [R212+0x2000], [R22.64+0x40], P0 ;  /* 0x0200004016d47fae */ /* 0x0003e60008101d4a */
[----:B------:R-:W-:Y:S01]  /*1640*/  IMAD.WIDE R28, R241, 0x2, R14 ;  /* 0x00000002f11c7825 */ /* 0x000fe200078e020e */
[----:B------:R2:W-:Y:S04]  /*1650*/  LDGSTS.E.BYPASS.LTC128B.128 [R212+0x2800], [R20.64+0x40], P0 ;  /* 0x0280004014d47fae */ /* 0x0005e80008101d4a */
[----:B------:R3:W-:Y:S04]  /*1660*/  LDGSTS.E.BYPASS.LTC128B.128 [R212+0x3000], [R18.64+0x40], P0 ;  /* 0x0300004012d47fae */ /* 0x0007e80008101d4a */
[----:B------:R1:W-:Y:S01]  /*1670*/  LDGSTS.E.BYPASS.LTC128B.128 [R212+0x3800], [R16.64+0x40], P0 ;  /* 0x0380004010d47fae */ /* 0x0003e20008101d4a */
[----:B------:R-:W-:-:S03]  /*1680*/  ISETP.GE.AND P0, PT, R215, UR4, PT ;  /* 0x00000004d7007c0c */ /* 0x000fc6000bf06270 */
[----:B------:R-:W0:Y:S01]  /*1690*/  LDGDEPBAR ;  /* 0x00000000000079af */ /* 0x000e220000000000 */
[----:B------:R-:W-:Y:S02]  /*16a0*/  SEL R6, R4, RZ, !P0 ;  /* 0x000000ff04067207 */ /* 0x000fe40004000000 */
[----:B------:R-:W-:Y:S01]  /*16b0*/  ISETP.GE.AND P0, PT, R213, UR4, PT ;  /* 0x00000004d5007c0c */ /* 0x000fe2000bf06270 */
[----:B------:R1:W-:Y:S01]  /*16c0*/  LDGSTS.E.BYPASS.LTC128B.128 [R211+0xa000], [R24.64], P2 ;  /* 0x0a00000018d37fae */ /* 0x0003e20009101d4a */
[----:B------:R-:W-:-:S03]  /*16d0*/  ISETP.GE.AND P2, PT, R214, UR4, PT ;  /* 0x00000004d6007c0c */ /* 0x000fc6000bf46270 */
[----:B------:R2:W-:Y:S01]  /*16e0*/  LDGSTS.E.BYPASS.LTC128B.128 [R211+0xa800], [R12.64], P1 ;  /* 0x0a8000000cd37fae */ /* 0x0005e20008901d4a */
[C---:B------:R-:W-:Y:S02]  /*16f0*/  SEL R5, R4.reuse, RZ, !P2 ;  /* 0x000000ff04057207 */ /* 0x040fe40005000000 */
[----:B------:R-:W-:Y:S01]  /*1700*/  SEL R4, R4, RZ, !P0 ;  /* 0x000000ff04047207 */ /* 0x000fe20004000000 */
[----:B------:R3:W-:Y:S01]  /*1710*/  LDGSTS.E.BYPASS.LTC128B.128 [R211+0xb000], [R10.64], P6 ;  /* 0x0b0000000ad37fae */ /* 0x0007e2000b101d4a */
[----:B------:R-:W-:Y:S02]  /*1720*/  ISETP.NE.U32.AND P2, PT, R6, RZ, PT ;  /* 0x000000ff0600720c */ /* 0x000fe40003f45070 */
[----:B------:R-:W-:Y:S01]  /*1730*/  ISETP.NE.U32.AND P1, PT, R5, RZ, PT ;  /* 0x000000ff0500720c */ /* 0x000fe20003f25070 */
[----:B------:R3:W-:Y:S01]  /*1740*/  LDGSTS.E.BYPASS.LTC128B.128 [R211+0xb800], [R14.64], P5 ;  /* 0x0b8000000ed37fae */ /* 0x0007e2000a901d4a */
[----:B------:R-:W-:Y:S01]  /*1750*/  ISETP.NE.U32.AND P0, PT, R4, RZ, PT ;  /* 0x000000ff0400720c */ /* 0x000fe20003f05070 */
[----:B------:R-:W-:Y:S01]  /*1760*/  CS2R R6, SRZ ;  /* 0x0000000000067805 */ /* 0x000fe2000001ff00 */
[----:B------:R-:W-:Y:S01]  /*1770*/  CS2R R4, SRZ ;  /* 0x0000000000047805 */ /* 0x000fe2000001ff00 */
[----:B------:R-:W0:Y:S04]  /*1780*/  LDGDEPBAR ;  /* 0x00000000000079af */ /* 0x000e280000000000 */
[----:B------:R-:W-:Y:S01]  /*1790*/  BAR.SYNC.DEFER_BLOCKING 0x0 ;  /* 0x0000000000007b1d */ /* 0x000fe20000010000 */
[----:B-1----:R-:W-:-:S04]  /*17a0*/  IMAD.WIDE R24, R241, 0x2, R24 ;  /* 0x00000002f1187825 */ /* 0x002fc800078e0218 */
[----:B--2---:R-:W-:Y:S01]  /*17b0*/  IMAD.WIDE R12, R241, 0x2, R12 ;  /* 0x00000002f10c7825 */ /* 0x004fe200078e020c */
[----:B---3--:R-:W-:Y:S01]  /*17c0*/  CS2R R10, SRZ ;  /* 0x00000000000a7805 */ /* 0x008fe2000001ff00 */
[----:B------:R-:W-:Y:S01]  /*17d0*/  CS2R R14, SRZ ;  /* 0x00000000000e7805 */ /* 0x000fe2000001ff00 */
[----:B------:R-:W-:Y:S01]  /*17e0*/  @!PT LDS RZ, [RZ] ;  /* 0x00000000fffff984 */ /* 0x000fe20000000800 */
[----:B------:R-:W-:Y:S01]  /*17f0*/  @!PT LDS RZ, [RZ] ;  /* 0x00000000fffff984 */ /* 0x000fe20000000800 */
[----:B------:R-:W-:Y:S01]  /*1800*/  @!PT LDS RZ, [RZ] ;  /* 0x00000000fffff984 */ /* 0x000fe20000000800 */
[----:B------:R1:W-:Y:S04]  /*1810*/  LDGSTS.E.BYPASS.LTC128B.128 [R212+0x4000], [R22.64+0x80], P4 ;  /* 0x0400008016d47fae */ /* 0x0003e8000a101d4a */
[----:B------:R2:W-:Y:S04]  /*1820*/  LDGSTS.E.BYPASS.LTC128B.128 [R212+0x4800], [R20.64+0x80], P4 ;  /* 0x0480008014d47fae */ /* 0x0005e8000a101d4a */
[----:B------:R3:W-:Y:S04]  /*1830*/  LDGSTS.E.BYPASS.LTC128B.128 [R212+0x5000], [R18.64+0x80], P4 ;  /* 0x0500008012d47fae */ /* 0x0007e8000a101d4a */
[----:B------:R3:W-:Y:S04]  /*1840*/  LDGSTS.E.BYPASS.LTC128B.128 [R212+0x5800], [R16.64+0x80], P4 ;  /* 0x0580008010d47fae */ /* 0x0007e8000a101d4a */
[----:B------:R-:W0:Y:S04]  /*1850*/  LDGDEPBAR ;  /* 0x00000000000079af */ /* 0x000e280000000000 */
[----:B------:R3:W-:Y:S04]  /*1860*/  LDGSTS.E.BYPASS.LTC128B.128 [R211+0xc000], [R24.64], P3 ;  /* 0x0c00000018d37fae */ /* 0x0007e80009901d4a */
[----:B------:R3:W-:Y:S01]  /*1870*/  LDGSTS.E.BYPASS.LTC128B.128 [R211+0xc800], [R12.64], P2 ;  /* 0x0c8000000cd37fae */ /* 0x0007e20009101d4a */
[----:B-1----:R-:W-:-:S03]  /*1880*/  CS2R R22, SRZ ;  /* 0x0000000000167805 */ /* 0x002fc6000001ff00 */
[----:B------:R1:W-:Y:S01]  /*1890*/  LDGSTS.E.BYPASS.LTC128B.128 [R211+0xd000], [R26.64], P1 ;  /* 0x0d0000001ad37fae */ /* 0x0003e20008901d4a */
[----:B--2---:R-:W-:-:S03]  /*18a0*/  CS2R R20, SRZ ;  /* 0x0000000000147805 */ /* 0x004fc6000001ff00 */
[----:B------:R2:W-:Y:S01]  /*18b0*/  LDGSTS.E.BYPASS.LTC128B.128 [R211+0xd800], [R28.64], P0 ;  /* 0x0d8000001cd37fae */ /* 0x0005e20008101d4a */
[----:B------:R-:W-:Y:S01]  /*18c0*/  ISETP.GE.AND P0, PT, R224, 0x20, PT ;  /* 0x00000020e000780c */ /* 0x000fe20003f06270 */
[----:B---3--:R-:W-:Y:S02]  /*18d0*/  CS2R R18, SRZ ;  /* 0x0000000000127805 */ /* 0x008fe4000001ff00 */
[----:B------:R-:W0:Y:S01]  /*18e0*/  LDGDEPBAR ;  /* 0x00000000000079af */ /* 0x000e220000000000 */
[----:B------:R-:W-:Y:S01]  /*18f0*/  CS2R R16, SRZ ;  /* 0x0000000000107805 */ /* 0x000fe2000001ff00 */
[----:B------:R-:W-:Y:S01]  /*1900*/  CS2R R24, SRZ ;  /* 0x0000000000187805 */ /* 0x000fe2000001ff00 */
[----:B------:R-:W-:Y:S01]  /*1910*/  CS2R R12, SRZ ;  /* 0x00000000000c7805 */ /* 0x000fe2000001ff00 */
[----:B-1----:R-:W-:Y:S01]  /*1920*/  CS2R R26, SRZ ;  /* 0x00000000001a7805 */ /* 0x002fe2000001ff00 */
[----:B--2---:R-:W-:Y:S01]  /*1930*/  CS2R R28, SRZ ;  /* 0x00000000001c7805 */ /* 0x004fe2000001ff00 */
[----:B------:R-:W-:-:S04]  /*1940*/  DEPBAR.LE SB0, 0x4 ;  /* 0x000081000000791a */ /* 0x000fc80000000000 */
[----:B------:R-:W-:Y:S06]  /*1950*/  BAR.SYNC.DEFER_BLOCKING 0x0 ;  /* 0x0000000000007b1d */ /* 0x000fec0000010000 */
[----:B------:R1:W2:Y:S04]  /*1960*/  LDSM.16.M88.4 R132, [R209] ;  /* 0x00000000d184783b */ /* 0x0002a80000000200 */
[----:B------:R1:W3:Y:S04]  /*1970*/  LDSM.16.M88.4 R152, [R209+0x800] ;  /* 0x00080000d198783b */ /* 0x0002e80000000200 */
[----:B------:R1:W1:Y:S04]  /*1980*/  LDSM.16.M88.4 R156, [R209+0x1000] ;  /* 0x00100000d19c783b */ /* 0x0002680000000200 */
[----:B------:R1:W1:Y:S04]  /*1990*/  LDSM.16.M88.4 R160, [R209+0x1800] ;  /* 0x00180000d1a0783b */ /* 0x0002680000000200 */
[----:B------:R1:W1:Y:S04]  /*19a0*/  LDSM.16.MT88.4 R136, [R207+0x8000] ;  /* 0x00800000cf88783b */ /* 0x0002680000004200 */
[----:B------:R1:W1:Y:S04]  /*19b0*/  LDSM.16.MT88.4 R140, [R206+0x8000] ;  /* 0x00800000ce8c783b */ /* 0x0002680000004200 */
[----:B------:R1:W1:Y:S04]  /*19c0*/  LDSM.16.MT88.4 R144, [R205+0x8000] ;  /* 0x00800000cd90783b */ /* 0x0002680000004200 */
[----:B------:R1:W1:Y:S01]  /*19d0*/  LDSM.16.MT88.4 R148, [R203+0x8000] ;  /* 0x00800000cb94783b */ /* 0x0002620000004200 */
[----:B------:R-:W-:Y:S05]  /*19e0*/  @!P0 BRA `(.L_x_0) ;  /* 0x000011a000008947 */ /* 0x000fea0003800000 */
[----:B------:R-:W-:Y:S01]  /*19f0*/  SHF.R.S32.HI R6, RZ, 0x1f, R249 ;  /* 0x0000001fff067819 */ /* 0x000fe200000114f9 */
[----:B------:R-:W-:Y:S01]  /*1a00*/  IMAD.MOV.U32 R12, RZ, RZ, 0x6 ;  /* 0x00000006ff0c7424 */ /* 0x000fe200078e00ff */
[----:B------:R-:W-:Y:S01]  /*1a10*/  LEA R248, P0, R249, c[0x0][0x160], 0x1 ;  /* 0x00005800f9f87a11 */ /* 0x000fe200078008ff */
[----:B------:R-:W-:Y:S01]  /*1a20*/  CS2R R16, SRZ ;  /* 0x0000000000107805 */ /* 0x000fe2000001ff00 */
[----:B------:R-:W-:Y:S01]  /*1a30*/  SHF.R.S32.HI R4, RZ, 0x1f, R241 ;  /* 0x0000001fff047819 */ /* 0x000fe200000114f1 */
[----:B------:R-:W-:Y:S01]  /*1a40*/  IMAD.WIDE.U32 R12, R241, R12, c[0x0][0x168] ;  /* 0x00005a00f10c7625 */ /* 0x000fe200078e000c */
[----:B------:R-:W-:Y:S01]  /*1a50*/  LEA.HI.X R249, R249, c[0x0][0x164], R6, 0x1, P0 ;  /* 0x00005900f9f97a11 */ /* 0x000fe200000f0c06 */
[----:B------:R-:W-:Y:S01]  /*1a60*/  CS2R R18, SRZ ;  /* 0x0000000000127805 */ /* 0x000fe2000001ff00 */
[----:B------:R-:W-:Y:S01]  /*1a70*/  SHF.R.S32.HI R14, RZ, 0x1f, R243 ;  /* 0x0000001fff0e7819 */ /* 0x000fe200000114f3 */
[----:B------:R-:W-:Y:S01]  /*1a80*/  IMAD R202, R4, 0x6, RZ ;  /* 0x0000000604ca7824 */ /* 0x000fe200078e02ff */
[----:B------:R-:W-:Y:S01]  /*1a90*/  LEA R242, P3, R243, c[0x0][0x160], 0x1 ;  /* 0x00005800f3f27a11 */ /* 0x000fe200078608ff */
[----:B------:R-:W-:Y:S01]  /*1aa0*/  IMAD.MOV.U32 R204, RZ, RZ, R12 ;  /* 0x000000ffffcc7224 */ /* 0x000fe200078e000c */
[----:B------:R-:W-:Y:S01]  /*1ab0*/  SHF.R.S32.HI R10, RZ, 0x1f, R245 ;  /* 0x0000001fff0a7819 */ /* 0x000fe200000114f5 */
[----:B------:R-:W-:Y:S01]  /*1ac0*/  IMAD.IADD R202, R13, 0x1, R202 ;  /* 0x000000010dca7824 */ /* 0x000fe200078e02ca */
[----:B------:R-:W-:Y:S01]  /*1ad0*/  LEA R244, P2, R245, c[0x0][0x160], 0x1 ;  /* 0x00005800f5f47a11 */ /* 0x000fe200078408ff */
[----:B------:R-:W-:Y:S01]  /*1ae0*/  CS2R R12, SRZ ;  /* 0x00000000000c7805 */ /* 0x000fe2000001ff00 */
[----:B------:R-:W-:Y:S01]  /*1af0*/  SHF.R.S32.HI R8, RZ, 0x1f, R247 ;  /* 0x0000001fff087819 */ /* 0x000fe200000114f7 */
[----:B------:R-:W-:Y:S01]  /*1b00*/  CS2R R20, SRZ ;  /* 0x0000000000147805 */ /* 0x000fe2000001ff00 */
[----:B------:R-:W-:Y:S01]  /*1b10*/  LEA R246, P1, R247, c[0x0][0x160], 0x1 ;  /* 0x00005800f7f67a11 */ /* 0x000fe200078208ff */
[----:B------:R-:W-:Y:S01]  /*1b20*/  CS2R R22, SRZ ;  /* 0x0000000000167805 */ /* 0x000fe2000001ff00 */
[----:B------:R-:W-:Y:S01]  /*1b30*/  SHF.R.S32.HI R6, RZ, 0x1f, R235 ;  /* 0x0000001fff067819 */ /* 0x000fe200000114eb */
[----:B------:R-:W-:Y:S01]  /*1b40*/  CS2R R24, SRZ ;  /* 0x0000000000187805 */ /* 0x000fe2000001ff00 */
[----:B------:R-:W-:Y:S01]  /*1b50*/  SHF.R.S32.HI R5, RZ, 0x1f, R224 ;  /* 0x0000001fff057819 */ /* 0x000fe200000114e0 */
[----:B------:R-:W-:Y:S01]  /*1b60*/  CS2R R26, SRZ ;  /* 0x00000000001a7805 */ /* 0x000fe2000001ff00 */
[----:B------:R-:W-:Y:S01]  /*1b70*/  LEA.HI.X R243, R243, c[0x0][0x164], R14, 0x1, P3 ;  /* 0x00005900f3f37a11 */ /* 0x000fe200018f0c0e */
[----:B------:R-:W-:Y:S01]  /*1b80*/  CS2R R28, SRZ ;  /* 0x00000000001c7805 */ /* 0x000fe2000001ff00 */
[----:B------:R-:W-:Y:S01]  /*1b90*/  LEA.HI.X R245, R245, c[0x0][0x164], R10, 0x1, P2 ;  /* 0x00005900f5f57a11 */ /* 0x000fe200010f0c0a */
[----:B------:R-:W-:Y:S01]  /*1ba0*/  CS2R R14, SRZ ;  /* 0x00000000000e7805 */ /* 0x000fe2000001ff00 */
[----:B------:R-:W-:Y:S01]  /*1bb0*/  LEA.HI.X R247, R247, c[0x0][0x164], R8, 0x1, P1 ;  /* 0x00005900f7f77a11 */ /* 0x000fe200008f0c08 */
[----:B------:R-:W-:Y:S01]  /*1bc0*/  CS2R R10, SRZ ;  /* 0x00000000000a7805 */ /* 0x000fe2000001ff00 */
[C---:B------:R-:W-:Y:S01]  /*1bd0*/  SHF.L.U64.HI R239, R241.reuse, 0x1, R4 ;  /* 0x00000001f1ef7819 */ /* 0x040fe20000010204 */
[----:B------:R-:W-:Y:S01]  /*1be0*/  IMAD.SHL.U32 R241, R241, 0x2, RZ ;  /* 0x00000002f1f17824 */ /* 0x000fe200078e00ff */
[C---:B------:R-:W-:Y:S01]  /*1bf0*/  SHF.L.U64.HI R237, R235.reuse, 0x1, R6 ;  /* 0x00000001ebed7819 */ /* 0x040fe20000010206 */
[----:B------:R-:W-:Y:S01]  /*1c00*/  IMAD.SHL.U32 R235, R235, 0x2, RZ ;  /* 0x00000002ebeb7824 */ /* 0x000fe200078e00ff */
[----:B------:R-:W-:Y:S01]  /*1c10*/  SHF.R.S32.HI R8, RZ, 0x1f, R231 ;  /* 0x0000001fff087819 */ /* 0x000fe200000114e7 */
[----:B------:R-:W-:Y:S01]  /*1c20*/  CS2R R30, SRZ ;  /* 0x00000000001e7805 */ /* 0x000fe2000001ff00 */
[----:B------:R-:W-:Y:S01]  /*1c30*/  SHF.R.S32.HI R6, RZ, 0x1f, R227 ;  /* 0x0000001fff067819 */ /* 0x000fe200000114e3 */
[----:B------:R-:W-:Y:S01]  /*1c40*/  CS2R R32, SRZ ;  /* 0x0000000000207805 */ /* 0x000fe2000001ff00 */
[----:B------:R-:W-:Y:S01]  /*1c50*/  SHF.R.S32.HI R4, RZ, 0x1f, R223 ;  /* 0x0000001fff047819 */ /* 0x000fe200000114df */
[----:B------:R-:W-:Y:S01]  /*1c60*/  CS2R R34, SRZ ;  /* 0x0000000000227805 */ /* 0x000fe2000001ff00 */
[----:B------:R-:W-:Y:S01]  /*1c70*/  IADD3 R242, P3, R242, 0xc0, RZ ;  /* 0x000000c0f2f27810 */ /* 0x000fe20007f7e0ff */
[----:B------:R-:W-:Y:S01]  /*1c80*/  CS2R R36, SRZ ;  /* 0x0000000000247805 */ /* 0x000fe2000001ff00 */
[----:B------:R-:W-:Y:S01]  /*1c90*/  IADD3 R244, P2, R244, 0xc0, RZ ;  /* 0x000000c0f4f47810 */ /* 0x000fe20007f5e0ff */
[----:B------:R-:W-:Y:S01]  /*1ca0*/  CS2R R38, SRZ ;  /* 0x0000000000267805 */ /* 0x000fe2000001ff00 */
[----:B------:R-:W-:Y:S01]  /*1cb0*/  IADD3 R246, P1, R246, 0xc0, RZ ;  /* 0x000000c0f6f67810 */ /* 0x000fe20007f3e0ff */
[----:B------:R-:W-:Y:S01]  /*1cc0*/  CS2R R40, SRZ ;  /* 0x0000000000287805 */ /* 0x000fe2000001ff00 */
[----:B------:R-:W-:Y:S01]  /*1cd0*/  IADD3 R248, P0, R248, 0xc0, RZ ;  /* 0x000000c0f8f87810 */ /* 0x000fe20007f1e0ff */
[----:B------:R-:W-:Y:S01]  /*1ce0*/  CS2R R42, SRZ ;  /* 0x00000000002a7805 */ /* 0x000fe2000001ff00 */
[----:B------:R-:W-:Y:S01]  /*1cf0*/  LEA.HI R224, R5, R224, RZ, 0x5 ;  /* 0x000000e005e07211 */ /* 0x000fe200078f28ff */
[----:B------:R-:W-:Y:S01]  /*1d00*/  CS2R R44, SRZ ;  /* 0x00000000002c7805 */ /* 0x000fe2000001ff00 */
[C---:B------:R-:W-:Y:S01]  /*1d10*/  SHF.L.U64.HI R233, R231.reuse, 0x1, R8 ;  /* 0x00000001e7e97819 */ /* 0x040fe20000010208 */
[----:B------:R-:W-:Y:S01]  /*1d20*/  IMAD.SHL.U32 R231, R231, 0x2, RZ ;  /* 0x00000002e7e77824 */ /* 0x000fe200078e00ff */
[C---:B------:R-:W-:Y:S01]  /*1d30*/  SHF.L.U64.HI R229, R227.reuse, 0x1, R6 ;  /* 0x00000001e3e57819 */ /* 0x040fe20000010206 */
[----:B------:R-:W-:Y:S01]  /*1d40*/  IMAD.SHL.U32 R227, R227, 0x2, RZ ;  /* 0x00000002e3e37824 */ /* 0x000fe200078e00ff */
[C---:B------:R-:W-:Y:S01]  /*1d50*/  SHF.L.U64.HI R225, R223.reuse, 0x1, R4 ;  /* 0x00000001dfe17819 */ /* 0x040fe20000010204 */
[----:B------:R-:W-:Y:S01]  /*1d60*/  IMAD.SHL.U32 R223, R223, 0x2, RZ ;  /* 0x00000002dfdf7824 */ /* 0x000fe200078e00ff */
        /* <DEDUP_REMOVED lines=46> */
[----:B------:R-:W-:Y:S01]  /*2050*/  SHF.R.S32.HI R224, RZ, 0x5, R224 ;  /* 0x00000005ffe07819 */ /* 0x000fe200000114e0 */
[----:B------:R-:W-:Y:S01]  /*2060*/  IMAD.X R243, RZ, RZ, R243, P3 ;  /* 0x000000fffff37224 */ /* 0x000fe200018e06f3 */
[----:B------:R-:W-:Y:S01]  /*2070*/  UMOV UR5, 0x8000 ;  /* 0x0000800000057882 */ /* 0x000fe20000000000 */
[----:B------:R-:W-:Y:S01]  /*2080*/  IMAD.X R245, RZ, RZ, R245, P2 ;  /* 0x000000fffff57224 */ /* 0x000fe200010e06f5 */
[----:B------:R-:W-:Y:S01]  /*2090*/  UIADD3 UR9, UR9, -0x60, URZ ;  /* 0xffffffa009097890 */ /* 0x000fe2000fffe03f */
[----:B------:R-:W-:Y:S01]  /*20a0*/  IMAD.X R247, RZ, RZ, R247, P1 ;  /* 0x000000fffff77224 */ /* 0x000fe200008e06f7 */
[----:B------:R-:W-:Y:S01]  /*20b0*/  UMOV UR6, 0x3 ;  /* 0x0000000300067882 */ /* 0x000fe20000000000 */
[----:B------:R-:W-:Y:S01]  /*20c0*/  IMAD.X R249, RZ, RZ, R249, P0 ;  /* 0x000000fffff97224 */ /* 0x000fe200000e06f9 */
[----:B------:R-:W-:-:S02]  /*20d0*/  UMOV UR8, 0x3000 ;  /* 0x0000300000087882 */ /* 0x000fc40000000000 */
[----:B------:R-:W-:-:S02]  /*20e0*/  UMOV UR4, URZ ;  /* 0x0000003f00047c82 */ /* 0x000fc40008000000 */
[----:B------:R-:W-:Y:S01]  /*20f0*/  IADD3 R167, R219, 0x2, RZ ;  /* 0x00000002dba77810 */ /* 0x000fe20007ffe0ff */
[----:B------:R-:W-:Y:S01]  /*2100*/  IMAD.SHL.U32 R165, R165, 0x80, RZ ;  /* 0x00000080a5a57824 */ /* 0x000fe200078e00ff */
[C---:B------:R-:W-:Y:S02]  /*2110*/  IADD3 R164, R0.reuse, 0x4, RZ ;  /* 0x0000000400a47810 */ /* 0x040fe40007ffe0ff */
[----:B------:R-:W-:Y:S01]  /*2120*/  IADD3 R170, R0, 0x8, RZ ;  /* 0x0000000800aa7810 */ /* 0x000fe20007ffe0ff */
[----:B------:R-:W-:Y:S01]  /*2130*/  IMAD R196, R166, 0x8, R165 ;  /* 0x00000008a6c47824 */ /* 0x000fe200078e02a5 */
[----:B------:R-:W-:Y:S02]  /*2140*/  LOP3.LUT R168, R167, R2, RZ, 0x3c, !PT ;  /* 0x00000002a7a87212 */ /* 0x000fe400078e3cff */
[----:B------:R-:W-:Y:S02]  /*2150*/  IADD3 R0, R0, 0xc, RZ ;  /* 0x0000000c00007810 */ /* 0x000fe40007ffe0ff */
[--C-:B------:R-:W-:Y:S01]  /*2160*/  LOP3.LUT R164, R164, 0x7, R3.reuse, 0x78, !PT ;  /* 0x00000007a4a47812 */ /* 0x100fe200078e7803 */
[----:B------:R-:W-:Y:S01]  /*2170*/  IMAD R197, R197, 0x4, R168 ;  /* 0x00000004c5c57824 */ /* 0x000fe200078e02a8 */
[----:B------:R-:W-:-:S02]  /*2180*/  LOP3.LUT R2, R170, 0x7, R3, 0x78, !PT ;  /* 0x00000007aa027812 */ /* 0x000fc400078e7803 */
[----:B------:R-:W-:Y:S01]  /*2190*/  LOP3.LUT R0, R0, 0x7, R3, 0x78, !PT ;  /* 0x0000000700007812 */ /* 0x000fe200078e7803 */
[--C-:B------:R-:W-:Y:S02]  /*21a0*/  IMAD R3, R164, 0x8, R165.reuse ;  /* 0x00000008a4037824 */ /* 0x100fe400078e02a5 */
[--C-:B------:R-:W-:Y:S02]  /*21b0*/  IMAD R2, R2, 0x8, R165.reuse ;  /* 0x0000000802027824 */ /* 0x100fe400078e02a5 */
[----:B------:R-:W-:Y:S02]  /*21c0*/  IMAD R0, R0, 0x8, R165 ;  /* 0x0000000800007824 */ /* 0x000fe400078e02a5 */
[----:B------:R-:W-:-:S02]  /*21d0*/  IMAD.SHL.U32 R197, R197, 0x8, RZ ;  /* 0x00000008c5c57824 */ /* 0x000fc400078e00ff */
.L_x_1:
[C---:B-12--5:R-:W5:Y:S01]  /*21e0*/  HMMA.16816.F32 R4, R132.reuse, R136, R4 ;  /* 0x000000888404723c */ /* 0x066f620000001804 */
[----:B------:R-:W-:Y:S04]  /*21f0*/  USHF.L.U32 UR7, UR8, 0x1, URZ ;  /* 0x0000000108077899 */ /* 0x000fe8000800063f */
[----:B------:R-:W-:Y:S01]  /*2200*/  LEA R168, R196, UR5, 0x1 ;  /* 0x00000005c4a87c11 */ /* 0x000fe2000f8e08ff */
[----:B------:R-:W-:Y:S01]  /*2210*/  ULOP3.LUT UR7, UR7, 0x6000, URZ, 0xc0, !UPT ;  /* 0x0000600007077892 */ /* 0x000fe2000f8ec03f */
[----:B------:R-:W-:Y:S01]  /*2220*/  LEA R198, R197, UR4, 0x1 ;  /* 0x00000004c5c67c11 */ /* 0x000fe2000f8e08ff */
[C---:B------:R-:W5:Y:S03]  /*2230*/  HMMA.16816.F32 R8, R132.reuse, R138, R8 ;  /* 0x0000008a8408723c */ /* 0x040f660000001808 */
[----:B------:R-:W-:Y:S01]  /*2240*/  LDSM.16.MT88.4 R168, [R168+0x1000] ;  /* 0x00100000a8a8783b */ /* 0x000fe20000004200 */
[----:B------:R-:W-:Y:S02]  /*2250*/  LEA R172, R3, UR5, 0x1 ;  /* 0x0000000503ac7c11 */ /* 0x000fe4000f8e08ff */
[----:B------:R-:W-:Y:S02]  /*2260*/  LEA R176, R2, UR5, 0x1 ;  /* 0x0000000502b07c11 */ /* 0x000fe4000f8e08ff */
[C---:B------:R-:W5:Y:S03]  /*2270*/  HMMA.16816.F32 R12, R132.reuse, R140, R12 ;  /* 0x0000008c840c723c */ /* 0x040f66000000180c */
[----:B------:R-:W1:Y:S01]  /*2280*/  LDSM.16.M88.4 R164, [R198] ;  /* 0x00000000c6a4783b */ /* 0x000e620000000200 */
[----:B------:R-:W-:Y:S02]  /*2290*/  LEA R180, R0, UR5, 0x1 ;  /* 0x0000000500b47c11 */ /* 0x000fe4000f8e08ff */
[----:B------:R-:W-:Y:S02]  /*22a0*/  IADD3 R251, R212, UR7, RZ ;  /* 0x00000007d4fb7c10 */ /* 0x000fe4000fffe0ff */
[C---:B------:R-:W5:Y:S03]  /*22b0*/  HMMA.16816.F32 R16, R132.reuse, R142, R16 ;  /* 0x0000008e8410723c */ /* 0x040f660000001810 */
[----:B------:R-:W1:Y:S02]  /*22c0*/  LDSM.16.MT88.4 R172, [R172+0x1000] ;  /* 0x00100000acac783b */ /* 0x000e640000004200 */
[----:B------:R-:W-:Y:S02]  /*22d0*/  ISETP.GE.AND P1, PT, R217, UR9, PT ;  /* 0x00000009d9007c0c */ /* 0x000fe4000bf26270 */
[----:B------:R-:W-:Y:S01]  /*22e0*/  ISETP.LE.AND P4, PT, R224, UR6, PT ;  /* 0x00000006e0007c0c */ /* 0x000fe2000bf83270 */
[C---:B------:R-:W5:Y:S01]  /*22f0*/  HMMA.16816.F32 R20, R132.reuse, R144, R20 ;  /* 0x000000908414723c */ /* 0x040f620000001814 */
[----:B------:R-:W-:Y:S02]  /*2300*/  SEL R228, RZ, 0x10, P1 ;  /* 0x00000010ffe47807 */ /* 0x000fe40000800000 */
[----:B------:R-:W1:Y:S02]  /*2310*/  LDSM.16.MT88.4 R176, [R176+0x1000] ;  /* 0x00100000b0b0783b */ /* 0x000e640000004200 */
[----:B------:R-:W-:Y:S02]  /*2320*/  SEL R228, R228, RZ, !P4 ;  /* 0x000000ffe4e47207 */ /* 0x000fe40006000000 */
[----:B------:R-:W-:Y:S01]  /*2330*/  ISETP.GE.AND P3, PT, R215, UR9, PT ;  /* 0x00000009d7007c0c */ /* 0x000fe2000bf66270 */
[C---:B------:R-:W5:Y:S03]  /*2340*/  HMMA.16816.F32 R24, R132.reuse, R146, R24 ;  /* 0x000000928418723c */ /* 0x040f660000001818 */
[----:B------:R-:W1:Y:S02]  /*2350*/  LDSM.16.MT88.4 R180, [R180+0x1000] ;  /* 0x00100000b4b4783b */ /* 0x000e640000004200 */
[----:B------:R-:W-:Y:S02]  /*2360*/  ISETP.NE.U32.AND P1, PT, R228, RZ, PT ;  /* 0x000000ffe400720c */ /* 0x000fe40003f25070 */
[----:B------:R-:W-:Y:S01]  /*2370*/  SEL R230, RZ, 0x10, P3 ;  /* 0x00000010ffe67807 */ /* 0x000fe20001800000 */
[C---:B------:R-:W5:Y:S03]  /*2380*/  HMMA.16816.F32 R28, R132.reuse, R148, R28 ;  /* 0x00000094841c723c */ /* 0x040f66000000181c */
[----:B------:R-:W1:Y:S01]  /*2390*/  LDSM.16.M88.4 R184, [R198+0x800] ;  /* 0x00080000c6b8783b */ /* 0x000e620000000200 */
[----:B------:R-:W-:Y:S02]  /*23a0*/  ISETP.GE.AND P2, PT, R214, UR9, PT ;  /* 0x00000009d6007c0c */ /* 0x000fe4000bf46270 */
[----:B------:R-:W-:Y:S02]  /*23b0*/  SEL R230, R230, RZ, !P4 ;  /* 0x000000ffe6e67207 */ /* 0x000fe40006000000 */
[----:B------:R-:W5:Y:S01]  /*23c0*/  HMMA.16816.F32 R32, R132, R150, R32 ;  /* 0x000000968420723c */ /* 0x000f620000001820 */
[----:B------:R-:W-:Y:S02]  /*23d0*/  SEL R228, RZ, 0x10, P2 ;  /* 0x00000010ffe47807 */ /* 0x000fe40001000000 */
[----:B------:R-:W2:Y:S02]  /*23e0*/  LDSM.16.M88.4 R188, [R198+0x1000] ;  /* 0x00100000c6bc783b */ /* 0x000ea40000000200 */
[----:B------:R-:W-:Y:S02]  /*23f0*/  ISETP.NE.U32.AND P5, PT, R230, RZ, PT ;  /* 0x000000ffe600720c */ /* 0x000fe40003fa5070 */
[----:B------:R-:W-:Y:S01]  /*2400*/  SEL R228, R228, RZ, !P4 ;  /* 0x000000ffe4e47207 */ /* 0x000fe20006000000 */
[C---:B---3--:R-:W5:Y:S03]  /*2410*/  HMMA.16816.F32 R36, R152.reuse, R136, R36 ;  /* 0x000000889824723c */ /* 0x048f660000001824 */
[----:B------:R-:W2:Y:S08]  /*2420*/  LDSM.16.M88.4 R192, [R198+0x1800] ;  /* 0x00180000c6c0783b */ /* 0x000eb00000000200 */
[----:B------:R-:W-:Y:S01]  /*2430*/  BAR.SYNC.DEFER_BLOCKING 0x0 ;  /* 0x0000000000007b1d */ /* 0x000fe20000010000 */
[C---:B------:R-:W5:Y:S03]  /*2440*/  HMMA.16816.F32 R40, R152.reuse, R138, R40 ;  /* 0x0000008a9828723c */ /* 0x040f660000001828 */
[----:B------:R-:W-:Y:S04]  /*2450*/  ISETP.GE.AND P0, PT, R216, UR9, PT ;  /* 0x00000009d8007c0c */ /* 0x000fe8000bf06270 */
[----:B------:R-:W-:Y:S01]  /*2460*/  SEL R226, RZ, 0x10, P0 ;  /* 0x00000010ffe27807 */ /* 0x000fe20000000000 */
[C---:B------:R-:W5:Y:S03]  /*2470*/  HMMA.16816.F32 R44, R152.reuse, R140, R44 ;  /* 0x0000008c982c723c */ /* 0x040f66000000182c */
[----:B------:R-:W-:Y:S01]  /*2480*/  ISETP.GE.AND P0, PT, R213, UR9, PT ;  /* 0x00000009d5007c0c */ /* 0x000fe2000bf06270 */
[----:B------:R-:W-:Y:S01]  /*2490*/  UIADD3 UR9, UR9, -0x20, URZ ;  /* 0xffffffe009097890 */ /* 0x000fe2000fffe03f */
[----:B------:R-:W-:Y:S03]  /*24a0*/  SEL R226, R226, RZ, !P4 ;  /* 0x000000ffe2e27207 */ /* 0x000fe60006000000 */
[C---:B------:R-:W5:Y:S03]  /*24b0*/  HMMA.16816.F32 R48, R152.reuse, R142, R48 ;  /* 0x0000008e9830723c */ /* 0x040f660000001830 */
[----:B------:R-:W-:Y:S02]  /*24c0*/  ISETP.NE.U32.AND P6, PT, R226, RZ, PT ;  /* 0x000000ffe200720c */ /* 0x000fe40003fc5070 */
[----:B------:R-:W-:Y:S02]  /*24d0*/  SEL R226, RZ, 0x10, P0 ;  /* 0x00000010ffe27807 */ /* 0x000fe40000000000 */
[----:B------:R-:W-:Y:S01]  /*24e0*/  IADD3 R250, P0, R204, R223, RZ ;  /* 0x000000dfccfa7210 */ /* 0x000fe20007f1e0ff */
[C---:B------:R-:W5:Y:S04]  /*24f0*/  HMMA.16816.F32 R52, R152.reuse, R144, R52 ;  /* 0x000000909834723c */ /* 0x040f680000001834 */
[----:B------:R-:W-:Y:S02]  /*2500*/  SEL R226, R226, RZ, !P4 ;  /* 0x000000ffe2e27207 */ /* 0x000fe40006000000 */
[----:B------:R-:W-:Y:S02]  /*2510*/  ISETP.NE.U32.AND P4, PT, R228, RZ, PT ;  /* 0x000000ffe400720c */ /* 0x000fe40003f85070 */
[C---:B------:R-:W5:Y:S03]  /*2520*/  HMMA.16816.F32 R56, R152.reuse, R146, R56 ;  /* 0x000000929838723c */ /* 0x040f660000001838 */
[----:B------:R-:W-:Y:S02]  /*2530*/  ISETP.NE.U32.AND P3, PT, R226, RZ, PT ;  /* 0x000000ffe200720c */ /* 0x000fe40003f65070 */
[----:B------:R-:W-:Y:S01]  /*2540*/  IADD3 R226, R211, UR7, RZ ;  /* 0x00000007d3e27c10 */ /* 0x000fe2000fffe0ff */
[----:B------:R-:W-:Y:S02]  /*2550*/  UIADD3 UR7, UR8, -0x2000, URZ ;  /* 0xffffe00008077890 */ /* 0x000fe4000fffe03f */
[C---:B------:R-:W5:Y:S01]  /*2560*/  HMMA.16816.F32 R60, R152.reuse, R148, R60 ;  /* 0x00000094983c723c */ /* 0x040f62000000183c */
[----:B------:R-:W-:Y:S02]  /*2570*/  UIADD3 UR8, UR8, 0x1000, URZ ;  /* 0x0000100008087890 */ /* 0x000fe4000fffe03f */
[----:B------:R-:W-:Y:S04]  /*2580*/  ULOP3.LUT UR7, UR7, 0x3000, URZ, 0xc0, !UPT ;  /* 0x0000300007077892 */ /* 0x000fe8000f8ec03f */
[----:B------:R-:W-:Y:S01]  /*2590*/  USHF.L.U32 UR4, UR7, 0x1, URZ ;  /* 0x0000000107047899 */ /* 0x000fe2000800063f */
[----:B------:R-:W5:Y:S01]  /*25a0*/  HMMA.16816.F32 R64, R152, R150, R64 ;  /* 0x000000969840723c */ /* 0x000f620000001840 */
[----:B------:R-:W-:Y:S02]  /*25b0*/  UIADD3 UR7, UR6, 0x1, URZ ;  /* 0x0000000106077890 */ /* 0x000fe4000fffe03f */
[----:B------:R-:W-:Y:S02]  /*25c0*/  UIADD3 UR6, UR6, -0x2, URZ ;  /* 0xfffffffe06067890 */ /* 0x000fe4000fffe03f */
[----:B------:R-:W-:Y:S03]  /*25d0*/  UIADD3 UR5, UR4, 0x8000, URZ ;  /* 0x0000800004057890 */ /* 0x000fe6000fffe03f */
[C---:B------:R-:W5:Y:S08]  /*25e0*/  HMMA.16816.F32 R68, R156.reuse, R136, R68 ;  /* 0x000000889c44723c */ /* 0x040f700000001844 */
[C---:B------:R-:W5:Y:S08]  /*25f0*/  HMMA.16816.F32 R72, R156.reuse, R138, R72 ;  /* 0x0000008a9c48723c */ /* 0x040f700000001848 */
[C---:B------:R-:W5:Y:S08]  /*2600*/  HMMA.16816.F32 R76, R156.reuse, R140, R76 ;  /* 0x0000008c9c4c723c */ /* 0x040f70000000184c */
[C---:B------:R-:W5:Y:S08]  /*2610*/  HMMA.16816.F32 R80, R156.reuse, R142, R80 ;  /* 0x0000008e9c50723c */ /* 0x040f700000001850 */
[C---:B------:R-:W5:Y:S01]  /*2620*/  HMMA.16816.F32 R84, R156.reuse, R144, R84 ;  /* 0x000000909c54723c */ /* 0x040f620000001854 */
[----:B------:R-:W-:Y:S01]  /*2630*/  @!PT LDS RZ, [RZ] ;  /* 0x00000000fffff984 */ /* 0x000fe20000000800 */
[----:B------:R-:W-:Y:S01]  /*2640*/  @!PT LDS RZ, [RZ] ;  /* 0x00000000fffff984 */ /* 0x000fe20000000800 */
[----:B------:R-:W-:Y:S01]  /*2650*/  @!PT LDS RZ, [RZ] ;  /* 0x00000000fffff984 */ /* 0x000fe20000000800 */
[----:B------:R3:W-:Y:S07]  /*2660*/  LDGSTS.E.BYPASS.LTC128B.128 [R251], [R248.64], P1 ;  /* 0x00000000f8fb7fae */ /* 0x0007ee0008901d4a */
[C---:B------:R-:W5:Y:S01]  /*2670*/  HMMA.16816.F32 R88, R156.reuse, R146, R88 ;  /* 0x000000929c58723c */ /* 0x040f620000001858 */
[----:B------:R3:W-:Y:S07]  /*2680*/  LDGSTS.E.BYPASS.LTC128B.128 [R251+0x800], [R246.64], P1 ;  /* 0x00800000f6fb7fae */ /* 0x0007ee0008901d4a */
[C---:B------:R-:W5:Y:S01]  /*2690*/  HMMA.16816.F32 R92, R156.reuse, R148, R92 ;  /* 0x000000949c5c723c */ /* 0x040f62000000185c */
[----:B------:R3:W-:Y:S07]  /*26a0*/  LDGSTS.E.BYPASS.LTC128B.128 [R251+0x1000], [R244.64], P1 ;  /* 0x01000000f4fb7fae */ /* 0x0007ee0008901d4a */
[----:B------:R-:W5:Y:S01]  /*26b0*/  HMMA.16816.F32 R96, R156, R150, R96 ;  /* 0x000000969c60723c */ /* 0x000f620000001860 */
[----:B------:R3:W-:Y:S07]  /*26c0*/  LDGSTS.E.BYPASS.LTC128B.128 [R251+0x1800], [R242.64], P1 ;  /* 0x01800000f2fb7fae */ /* 0x0007ee0008901d4a */
[C---:B------:R-:W5:Y:S01]  /*26d0*/  HMMA.16816.F32 R100, R160.reuse, R136, R100 ;  /* 0x00000088a064723c */ /* 0x040f620000001864 */
[----:B------:R-:W0:Y:S07]  /*26e0*/  LDGDEPBAR ;  /* 0x00000000000079af */ /* 0x000e2e0000000000 */
[C---:B------:R5:W5:Y:S08]  /*26f0*/  HMMA.16816.F32 R104, R160.reuse, R138, R104 ;  /* 0x0000008aa068723c */ /* 0x040b700000001868 */
[C---:B------:R-:W5:Y:S04]  /*2700*/  HMMA.16816.F32 R108, R160.reuse, R140, R108 ;  /* 0x0000008ca06c723c */ /* 0x040f68000000186c */
[----:B---3--:R-:W-:Y:S01]  /*2710*/  IMAD.X R251, R202, 0x1, R225, P0 ;  /* 0x00000001cafb7824 */ /* 0x008fe200000e06e1 */
[----:B-----5:R-:W-:Y:S03]  /*2720*/  IADD3 R138, P0, R204, R235, RZ ;  /* 0x000000ebcc8a7210 */ /* 0x020fe60007f1e0ff */
[C---:B------:R5:W5:Y:S01]  /*2730*/  HMMA.16816.F32 R112, R160.reuse, R142, R112 ;  /* 0x0000008ea070723c */ /* 0x040b620000001870 */
[----:B------:R3:W-:Y:S03]  /*2740*/  LDGSTS.E.BYPASS.LTC128B.128 [R226+0x8000], [R250.64], P6 ;  /* 0x08000000fae27fae */ /* 0x0007e6000b101d4a */
[----:B------:R-:W-:Y:S01]  /*2750*/  IMAD.X R139, R202, 0x1, R237, P0 ;  /* 0x00000001ca8b7824 */ /* 0x000fe200000e06ed */
[----:B------:R-:W-:Y:S02]  /*2760*/  IADD3 R248, P0, R248, 0x40, RZ ;  /* 0x00000040f8f87810 */ /* 0x000fe40007f1e0ff */
[----:B-----5:R-:W-:Y:S01]  /*2770*/  IADD3 R142, P1, R204, R231, RZ ;  /* 0x000000e7cc8e7210 */ /* 0x020fe20007f3e0ff */
[C---:B------:R-:W5:Y:S04]  /*2780*/  HMMA.16816.F32 R116, R160.reuse, R144, R116 ;  /* 0x00000090a074723c */ /* 0x040f680000001874 */
[----:B------:R-:W-:Y:S01]  /*2790*/  IMAD.X R143, R202, 0x1, R233, P1 ;  /* 0x00000001ca8f7824 */ /* 0x000fe200008e06e9 */
[----:B------:R-:W-:Y:S01]  /*27a0*/  IADD3 R246, P1, R246, 0x40, RZ ;  /* 0x00000040f6f67810 */ /* 0x000fe20007f3e0ff */
[----:B------:R-:W-:Y:S02]  /*27b0*/  IMAD.X R249, RZ, RZ, R249, P0 ;  /* 0x000000fffff97224 */ /* 0x000fe400000e06f9 */
[C---:B------:R5:W5:Y:S04]  /*27c0*/  HMMA.16816.F32 R120, R160.reuse, R146, R120 ;  /* 0x00000092a078723c */ /* 0x040b680000001878 */
[----:B------:R-:W-:Y:S03]  /*27d0*/  IMAD.X R247, RZ, RZ, R247, P1 ;  /* 0x000000fffff77224 */ /* 0x000fe600008e06f7 */
[----:B-----5:R-:W-:Y:S01]  /*27e0*/  IADD3 R146, P2, R204, R227, RZ ;  /* 0x000000e3cc927210 */ /* 0x020fe20007f5e0ff */
[C---:B------:R-:W5:Y:S04]  /*27f0*/  HMMA.16816.F32 R124, R160.reuse, R148, R124 ;  /* 0x00000094a07c723c */ /* 0x040f68000000187c */
[----:B------:R-:W-:Y:S01]  /*2800*/  IMAD.X R147, R202, 0x1, R229, P2 ;  /* 0x00000001ca937824 */ /* 0x000fe200010e06e5 */
[----:B------:R-:W-:Y:S03]  /*2810*/  IADD3 R244, P2, R244, 0x40, RZ ;  /* 0x00000040f4f47810 */ /* 0x000fe60007f5e0ff */
[----:B------:R5:W5:Y:S01]  /*2820*/  HMMA.16816.F32 R128, R160, R150, R128 ;  /* 0x00000096a080723c */ /* 0x000b620000001880 */
[----:B---3--:R3:W-:Y:S02]  /*2830*/  LDGSTS.E.BYPASS.LTC128B.128 [R226+0x8800], [R146.64], P5 ;  /* 0x0880000092e27fae */ /* 0x0087e4000a901d4a */
[----:B------:R-:W-:Y:S01]  /*2840*/  ISETP.LE.AND P5, PT, R224, UR6, PT ;  /* 0x00000006e0007c0c */ /* 0x000fe2000bfa3270 */
[----:B------:R-:W-:Y:S01]  /*2850*/  UMOV UR6, UR7 ;  /* 0x0000000700067c82 */ /* 0x000fe20008000000 */
[----:B------:R-:W-:-:S03]  /*2860*/  IMAD.X R245, RZ, RZ, R245, P2 ;  /* 0x000000fffff57224 */ /* 0x000fc600010e06f5 */
[C---:B-1----:R5:W5:Y:S01]  /*2870*/  HMMA.16816.F32 R4, R164.reuse, R168, R4 ;  /* 0x000000a8a404723c */ /* 0x042b620000001804 */
[----:B------:R1:W-:Y:S04]  /*2880*/  LDGSTS.E.BYPASS.LTC128B.128 [R226+0x9000], [R142.64], P4 ;  /* 0x090000008ee27fae */ /* 0x0003e8000a101d4a */
[----:B------:R-:W-:Y:S03]  /*2890*/  IADD3 R204, P4, R204, R241, RZ ;  /* 0x000000f1cccc7210 */ /* 0x000fe60007f9e0ff */
[C---:B------:R5:W5:Y:S01]  /*28a0*/  HMMA.16816.F32 R8, R164.reuse, R170, R8 ;  /* 0x000000aaa408723c */ /* 0x040b620000001808 */
[----:B------:R1:W-:Y:S03]  /*28b0*/  LDGSTS.E.BYPASS.LTC128B.128 [R226+0x9800], [R138.64], P3 ;  /* 0x098000008ae27fae */ /* 0x0003e60009901d4a */
[----:B------:R-:W-:Y:S01]  /*28c0*/  IADD3 R242, P3, R242, 0x40, RZ ;  /* 0x00000040f2f27810 */ /* 0x000fe20007f7e0ff */
[----:B------:R-:W-:Y:S03]  /*28d0*/  IMAD.X R202, R202, 0x1, R239, P4 ;  /* 0x00000001caca7824 */ /* 0x000fe600020e06ef */
[C---:B------:R5:W5:Y:S01]  /*28e0*/  HMMA.16816.F32 R12, R164.reuse, R172, R12 ;  /* 0x000000aca40c723c */ /* 0x040b62000000180c */
[----:B------:R-:W0:Y:S03]  /*28f0*/  LDGDEPBAR ;  /* 0x00000000000079af */ /* 0x000e260000000000 */
[----:B------:R-:W-:Y:S04]  /*2900*/  IMAD.X R243, RZ, RZ, R243, P3 ;  /* 0x000000fffff37224 */ /* 0x000fe800018e06f3 */
[C---:B------:R5:W5:Y:S08]  /*2910*/  HMMA.16816.F32 R16, R164.reuse, R174, R16 ;  /* 0x000000aea410723c */ /* 0x040b700000001810 */
[C---:B------:R5:W5:Y:S08]  /*2920*/  HMMA.16816.F32 R20, R164.reuse, R176, R20 ;  /* 0x000000b0a414723c */ /* 0x040b700000001814 */
[C---:B------:R5:W5:Y:S01]  /*2930*/  HMMA.16816.F32 R24, R164.reuse, R178, R24 ;  /* 0x000000b2a418723c */ /* 0x040b620000001818 */
[----:B------:R-:W-:Y:S04]  /*2940*/  DEPBAR.LE SB0, 0x4 ;  /* 0x000081000000791a */ /* 0x000fe80000000000 */
[----:B------:R-:W-:Y:S03]  /*2950*/  BAR.SYNC.DEFER_BLOCKING 0x0 ;  /* 0x0000000000007b1d */ /* 0x000fe60000010000 */
[C---:B------:R5:W5:Y:S08]  /*2960*/  HMMA.16816.F32 R28, R164.reuse, R180, R28 ;  /* 0x000000b4a41c723c */ /* 0x040b70000000181c */
[----:B------:R5:W5:Y:S08]  /*2970*/  HMMA.16816.F32 R32, R164, R182, R32 ;  /* 0x000000b6a420723c */ /* 0x000b700000001820 */
[C---:B------:R5:W5:Y:S08]  /*2980*/  HMMA.16816.F32 R36, R184.reuse, R168, R36 ;  /* 0x000000a8b824723c */ /* 0x040b700000001824 */
[C---:B------:R5:W5:Y:S08]  /*2990*/  HMMA.16816.F32 R40, R184.reuse, R170, R40 ;  /* 0x000000aab828723c */ /* 0x040b700000001828 */
[C---:B------:R5:W5:Y:S08]  /*29a0*/  HMMA.16816.F32 R44, R184.reuse, R172, R44 ;  /* 0x000000acb82c723c */ /* 0x040b70000000182c */
[C---:B------:R5:W5:Y:S08]  /*29b0*/  HMMA.16816.F32 R48, R184.reuse, R174, R48 ;  /* 0x000000aeb830723c */ /* 0x040b700000001830 */
[C---:B------:R5:W5:Y:S08]  /*29c0*/  HMMA.16816.F32 R52, R184.reuse, R176, R52 ;  /* 0x000000b0b834723c */ /* 0x040b700000001834 */
[C---:B------:R5:W5:Y:S08]  /*29d0*/  HMMA.16816.F32 R56, R184.reuse, R178, R56 ;  /* 0x000000b2b838723c */ /* 0x040b700000001838 */
[C---:B------:R5:W5:Y:S08]  /*29e0*/  HMMA.16816.F32 R60, R184.reuse, R180, R60 ;  /* 0x000000b4b83c723c */ /* 0x040b70000000183c */
[----:B------:R5:W5:Y:S01]  /*29f0*/  HMMA.16816.F32 R64, R184, R182, R64 ;  /* 0x000000b6b840723c */ /* 0x000b620000001840 */
[----:B------:R1:W3:Y:S07]  /*2a00*/  LDSM.16.M88.4 R132, [R209+UR4] ;  /* 0x00000004d184783b */ /* 0x0002ee0008000200 */
[C---:B--2---:R5:W5:Y:S01]  /*2a10*/  HMMA.16816.F32 R68, R188.reuse, R168, R68 ;  /* 0x000000a8bc44723c */ /* 0x044b620000001844 */
[----:B------:R2:W2:Y:S07]  /*2a20*/  LDSM.16.M88.4 R152, [R209+UR4+0x800] ;  /* 0x00080004d198783b */ /* 0x0004ae0008000200 */
[C---:B------:R5:W5:Y:S01]  /*2a30*/  HMMA.16816.F32 R72, R188.reuse, R170, R72 ;  /* 0x000000aabc48723c */ /* 0x040b620000001848 */
[----:B------:R2:W2:Y:S07]  /*2a40*/  LDSM.16.M88.4 R156, [R209+UR4+0x1000] ;  /* 0x00100004d19c783b */ /* 0x0004ae0008000200 */
[C---:B------:R5:W5:Y:S02]  /*2a50*/  HMMA.16816.F32 R76, R188.reuse, R172, R76 ;  /* 0x000000acbc4c723c */ /* 0x040b64000000184c */
[----:B-----5:R2:W2:Y:S06]  /*2a60*/  LDSM.16.M88.4 R160, [R209+UR4+0x1800] ;  /* 0x00180004d1a0783b */ /* 0x0204ac0008000200 */
[C---:B------:R5:W5:Y:S02]  /*2a70*/  HMMA.16816.F32 R80, R188.reuse, R174, R80 ;  /* 0x000000aebc50723c */ /* 0x040b640000001850 */
[----:B-1----:R1:W1:Y:S06]  /*2a80*/  LDSM.16.MT88.4 R136, [R207+UR4+0x8000] ;  /* 0x00800004cf88783b */ /* 0x00226c0008004200 */
[C---:B------:R5:W5:Y:S02]  /*2a90*/  HMMA.16816.F32 R84, R188.reuse, R176, R84 ;  /* 0x000000b0bc54723c */ /* 0x040b640000001854 */
[----:B------:R1:W1:Y:S06]  /*2aa0*/  LDSM.16.MT88.4 R140, [R206+UR4+0x8000] ;  /* 0x00800004ce8c783b */ /* 0x00026c0008004200 */
[C---:B------:R5:W5:Y:S02]  /*2ab0*/  HMMA.16816.F32 R88, R188.reuse, R178, R88 ;  /* 0x000000b2bc58723c */ /* 0x040b640000001858 */
[----:B---3--:R3:W1:Y:S06]  /*2ac0*/  LDSM.16.MT88.4 R144, [R205+UR4+0x8000] ;  /* 0x00800004cd90783b */ /* 0x00866c0008004200 */
[C---:B------:R5:W5:Y:S02]  /*2ad0*/  HMMA.16816.F32 R92, R188.reuse, R180, R92 ;  /* 0x000000b4bc5c723c */ /* 0x040b64000000185c */
[----:B------:R3:W1:Y:S06]  /*2ae0*/  LDSM.16.MT88.4 R148, [R203+UR4+0x8000] ;  /* 0x00800004cb94783b */ /* 0x00066c0008004200 */
        /* <DEDUP_REMOVED lines=9> */
[----:B------:R-:W-:-:S10]  /*2b80*/  @!P5 BRA `(.L_x_1) ;  /* 0xfffff6500000d947 */ /* 0x000fd4000383ffff */
.L_x_0:
[----:B------:R-:W-:-:S04]  /*2b90*/  DEPBAR.LE SB0, 0x0 ;  /* 0x000080000000791a */ /* 0x000fc80000000000 */
[----:B------:R-:W-:Y:S01]  /*2ba0*/  IMAD.SHL.U32 R208, R208, 0x8, RZ ;  /* 0x00000008d0d07824 */ /* 0x000fe200078e00ff */
[----:B------:R-:W-:Y:S01]  /*2bb0*/  F2FP.F16.F32.PACK_AB R14, R15, R14 ;  /* 0x0000000e0f0e723e */ /* 0x000fe200000000ff */
[----:B------:R-:W-:Y:S01]  /*2bc0*/  IMAD.SHL.U32 R222, R222, 0x2, RZ ;  /* 0x00000002dede7824 */ /* 0x000fe200078e00ff */
[----:B------:R-:W-:Y:S02]  /*2bd0*/  LOP3.LUT R210, R210, R221, RZ, 0xfc, !PT ;  /* 0x000000ddd2d27212 */ /* 0x000fe400078efcff */
[----:B------:R-:W-:Y:S02]  /*2be0*/  LOP3.LUT R15, R208, 0x78, RZ, 0xc0, !PT ;  /* 0x00000078d00f7812 */ /* 0x000fe400078ec0ff */
[----:B------:R-:W-:Y:S02]  /*2bf0*/  F2FP.F16.F32.PACK_AB R54, R55, R54 ;  /* 0x000000363736723e */ /* 0x000fe400000000ff */
[----:B------:R-:W-:Y:S01]  /*2c00*/  F2FP.F16.F32.PACK_AB R4, R5, R4 ;  /* 0x000000040504723e */ /* 0x000fe200000000ff */
[----:B------:R-:W-:Y:S01]  /*2c10*/  IMAD R15, R218, 0x2, R15 ;  /* 0x00000002da0f7824 */ /* 0x000fe200078e020f */
[----:B------:R-:W-:-:S02]  /*2c20*/  F2FP.F16.F32.PACK_AB R6, R7, R6 ;  /* 0x000000060706723e */ /* 0x000fc400000000ff */
[----:B------:R-:W-:Y:S01]  /*2c30*/  F2FP.F16.F32.PACK_AB R8, R9, R8 ;  /* 0x000000080908723e */ /* 0x000fe200000000ff */
[----:B------:R-:W-:Y:S01]  /*2c40*/  IMAD R15, R210, 0x88, R15 ;  /* 0x00000088d20f7824 */ /* 0x000fe200078e020f */
[----:B------:R-:W-:Y:S02]  /*2c50*/  F2FP.F16.F32.PACK_AB R10, R11, R10 ;  /* 0x0000000a0b0a723e */ /* 0x000fe400000000ff */
[----:B------:R-:W-:Y:S01]  /*2c60*/  F2FP.F16.F32.PACK_AB R12, R13, R12 ;  /* 0x0000000c0d0c723e */ /* 0x000fe200000000ff */
[----:B------:R-:W-:Y:S01]  /*2c70*/  IMAD.SHL.U32 R55, R15, 0x2, RZ ;  /* 0x000000020f377824 */ /* 0x000fe200078e00ff */
[----:B------:R-:W-:Y:S01]  /*2c80*/  BAR.SYNC.DEFER_BLOCKING 0x0 ;  /* 0x0000000000007b1d */ /* 0x000fe20000010000 */
[----:B------:R-:W-:Y:S02]  /*2c90*/  F2FP.F16.F32.PACK_AB R16, R17, R16 ;  /* 0x000000101110723e */ /* 0x000fe400000000ff */
[----:B------:R-:W-:Y:S02]  /*2ca0*/  F2FP.F16.F32.PACK_AB R18, R19, R18 ;  /* 0x000000121312723e */ /* 0x000fe400000000ff */
[----:B------:R-:W-:-:S02]  /*2cb0*/  F2FP.F16.F32.PACK_AB R20, R21, R20 ;  /* 0x000000141514723e */ /* 0x000fc400000000ff */
[----:B------:R-:W-:Y:S02]  /*2cc0*/  F2FP.F16.F32.PACK_AB R22, R23, R22 ;  /* 0x000000161716723e */ /* 0x000fe400000000ff */
[----:B------:R-:W-:Y:S02]  /*2cd0*/  F2FP.F16.F32.PACK_AB R24, R25, R24 ;  /* 0x000000181918723e */ /* 0x000fe400000000ff */
[----:B------:R-:W-:Y:S02]  /*2ce0*/  F2FP.F16.F32.PACK_AB R26, R27, R26 ;  /* 0x0000001a1b1a723e */ /* 0x000fe400000000ff */
[----:B------:R-:W-:Y:S02]  /*2cf0*/  F2FP.F16.F32.PACK_AB R28, R29, R28 ;  /* 0x0000001c1d1c723e */ /* 0x000fe400000000ff */
[----:B------:R-:W-:Y:S02]  /*2d00*/  F2FP.F16.F32.PACK_AB R30, R31, R30 ;  /* 0x0000001e1f1e723e */ /* 0x000fe400000000ff */
[----:B------:R-:W-:-:S02]  /*2d10*/  F2FP.F16.F32.PACK_AB R32, R33, R32 ;  /* 0x000000202120723e */ /* 0x000fc400000000ff */
[----:B------:R-:W-:Y:S02]  /*2d20*/  F2FP.F16.F32.PACK_AB R34, R35, R34 ;  /* 0x000000222322723e */ /* 0x000fe400000000ff */
[----:B------:R-:W-:Y:S02]  /*2d30*/  LOP3.LUT R222, R219, 0x7e, R222, 0xf8, !PT ;  /* 0x0000007edbde7812 */ /* 0x000fe400078ef8de */
[----:B------:R-:W-:Y:S01]  /*2d40*/  F2FP.F16.F32.PACK_AB R56, R57, R56 ;  /* 0x000000383938723e */ /* 0x000fe200000000ff */
[----:B------:R-:W-:Y:S01]  /*2d50*/  STS [R55], R4 ;  /* 0x0000000437007388 */ /* 0x000fe20000000800 */
[----:B------:R-:W-:Y:S01]  /*2d60*/  F2FP.F16.F32.PACK_AB R0, R37, R36 ;  /* 0x000000242500723e */ /* 0x000fe200000000ff */
[----:B------:R-:W-:Y:S01]  /*2d70*/  IMAD R57, R222, 0x88, R220 ;  /* 0x00000088de397824 */ /* 0x000fe200078e02dc */
[----:B------:R-:W-:Y:S01]  /*2d80*/  F2FP.F16.F32.PACK_AB R2, R39, R38 ;  /* 0x000000262702723e */ /* 0x000fe200000000ff */
[----:B------:R-:W-:Y:S01]  /*2d90*/  STS [R55+0x880], R6 ;  /* 0x0008800637007388 */ /* 0x000fe20000000800 */
[----:B------:R-:W-:Y:S01]  /*2da0*/  F2FP.F16.F32.PACK_AB R3, R41, R40 ;  /* 0x000000282903723e */ /* 0x000fe200000000ff */
[----:B------:R-:W-:Y:S01]  /*2db0*/  IMAD.SHL.U32 R57, R57, 0x2, RZ ;  /* 0x0000000239397824 */ /* 0x000fe200078e00ff */
[----:B------:R-:W-:Y:S01]  /*2dc0*/  F2FP.F16.F32.PACK_AB R5, R43, R42 ;  /* 0x0000002a2b05723e */ /* 0x000fe200000000ff */
[----:B------:R-:W-:Y:S01]  /*2dd0*/  STS [R55+0x20], R8 ;  /* 0x0000200837007388 */ /* 0x000fe20000000800 */
[----:B------:R-:W-:-:S02]  /*2de0*/  F2FP.F16.F32.PACK_AB R7, R45, R44 ;  /* 0x0000002c2d07723e */ /* 0x000fc400000000ff */
[----:B------:R-:W-:Y:S01]  /*2df0*/  F2FP.F16.F32.PACK_AB R9, R47, R46 ;  /* 0x0000002e2f09723e */ /* 0x000fe200000000ff */
[----:B------:R-:W-:Y:S01]  /*2e00*/  STS [R55+0x8a0], R10 ;  /* 0x0008a00a37007388 */ /* 0x000fe20000000800 */
[----:B------:R-:W-:Y:S02]  /*2e10*/  F2FP.F16.F32.PACK_AB R11, R49, R48 ;  /* 0x00000030310b723e */ /* 0x000fe400000000ff */
[----:B------:R-:W-:Y:S01]  /*2e20*/  F2FP.F16.F32.PACK_AB R13, R51, R50 ;  /* 0x00000032330d723e */ /* 0x000fe200000000ff */
[----:B------:R-:W-:Y:S01]  /*2e30*/  STS [R55+0x40], R12 ;  /* 0x0000400c37007388 */ /* 0x000fe20000000800 */
[----:B------:R-:W-:Y:S02]  /*2e40*/  F2FP.F16.F32.PACK_AB R52, R53, R52 ;  /* 0x000000343534723e */ /* 0x000fe400000000ff */
        /* <DEDUP_REMOVED lines=17> */
[----:B-----5:R-:W-:Y:S02]  /*2f60*/  F2FP.F16.F32.PACK_AB R80, R81, R80 ;  /* 0x000000505150723e */ /* 0x020fe400000000ff */
        /* <DEDUP_REMOVED lines=14> */
[C---:B------:R-:W-:Y:S01]  /*3050*/  LOP3.LUT R53, R201.reuse, R222, RZ, 0xfc, !PT ;  /* 0x000000dec9357212 */ /* 0x040fe200078efcff */
[----:B------:R-:W-:Y:S01]  /*3060*/  IMAD.IADD R201, R201, 0x1, R222 ;  /* 0x00000001c9c97824 */ /* 0x000fe200078e02de */
[----:B------:R-:W-:Y:S01]  /*3070*/  ISETP.GE.AND P6, PT, R199, c[0x0][0x17c], PT ;  /* 0x00005f00c7007a0c */ /* 0x000fe20003fc6270 */
[----:B------:R-:W-:Y:S01]  /*3080*/  BAR.SYNC.DEFER_BLOCKING 0x0 ;  /* 0x0000000000007b1d */ /* 0x000fe20000010000 */
[C---:B------:R-:W-:Y:S02]  /*3090*/  IADD3 R17, R53.reuse, 0x20, RZ ;  /* 0x0000002035117810 */ /* 0x040fe40007ffe0ff */
[----:B------:R-:W-:Y:S02]  /*30a0*/  IADD3 R19, R53, 0x28, RZ ;  /* 0x0000002835137810 */ /* 0x000fe40007ffe0ff */
[----:B------:R-:W-:-:S02]  /*30b0*/  ISETP.LT.AND P4, PT, R17, c[0x0][0x178], !P6 ;  /* 0x00005e0011007a0c */ /* 0x000fc40007781270 */
[----:B------:R-:W-:Y:S02]  /*30c0*/  ISETP.LT.AND P3, PT, R19, c[0x0][0x178], !P6 ;  /* 0x00005e0013007a0c */ /* 0x000fe40007761270 */
[----:B------:R-:W-:Y:S02]  /*30d0*/  F2FP.F16.F32.PACK_AB R100, R101, R100 ;  /* 0x000000646564723e */ /* 0x000fe400000000ff */
[----:B------:R-:W-:Y:S02]  /*30e0*/  F2FP.F16.F32.PACK_AB R102, R103, R102 ;  /* 0x000000666766723e */ /* 0x000fe400000000ff */
[----:B------:R-:W-:Y:S02]  /*30f0*/  F2FP.F16.F32.PACK_AB R104, R105, R104 ;  /* 0x000000686968723e */ /* 0x000fe400000000ff */
[----:B------:R-:W-:Y:S02]  /*3100*/  F2FP.F16.F32.PACK_AB R106, R107, R106 ;  /* 0x0000006a6b6a723e */ /* 0x000fe400000000ff */
[----:B------:R-:W-:-:S02]  /*3110*/  F2FP.F16.F32.PACK_AB R108, R109, R108 ;  /* 0x0000006c6d6c723e */ /* 0x000fc400000000ff */
[----:B------:R-:W-:Y:S02]  /*3120*/  F2FP.F16.F32.PACK_AB R110, R111, R110 ;  /* 0x0000006e6f6e723e */ /* 0x000fe400000000ff */
[----:B------:R-:W-:Y:S02]  /*3130*/  F2FP.F16.F32.PACK_AB R112, R113, R112 ;  /* 0x000000707170723e */ /* 0x000fe400000000ff */
[----:B------:R-:W-:Y:S01]  /*3140*/  F2FP.F16.F32.PACK_AB R114, R115, R114 ;  /* 0x000000727372723e */ /* 0x000fe200000000ff */
[----:B------:R-:W3:Y:S01]  /*3150*/  LDS.128 R48, [R57] ;  /* 0x0000000039307984 */ /* 0x000ee20000000c00 */
[----:B------:R-:W-:Y:S02]  /*3160*/  F2FP.F16.F32.PACK_AB R116, R117, R116 ;  /* 0x000000747574723e */ /* 0x000fe400000000ff */
[----:B------:R-:W-:Y:S01]  /*3170*/  F2FP.F16.F32.PACK_AB R118, R119, R118 ;  /* 0x000000767776723e */ /* 0x000fe200000000ff */
[----:B------:R-:W2:Y:S01]  /*3180*/  LDS.128 R44, [R57+0x880] ;  /* 0x00088000392c7984 */ /* 0x000ea20000000c00 */
[----:B------:R-:W-:-:S02]  /*3190*/  F2FP.F16.F32.PACK_AB R120, R121, R120 ;  /* 0x000000787978723e */ /* 0x000fc400000000ff */
[----:B------:R-:W-:Y:S01]  /*31a0*/  F2FP.F16.F32.PACK_AB R122, R123, R122 ;  /* 0x0000007a7b7a723e */ /* 0x000fe200000000ff */
[----:B------:R-:W1:Y:S01]  /*31b0*/  LDS.128 R40, [R57+0x1100] ;  /* 0x0011000039287984 */ /* 0x000e620000000c00 */
[----:B------:R-:W-:Y:S02]  /*31c0*/  F2FP.F16.F32.PACK_AB R124, R125, R124 ;  /* 0x0000007c7d7c723e */ /* 0x000fe400000000ff */
[----:B------:R-:W-:Y:S01]  /*31d0*/  F2FP.F16.F32.PACK_AB R126, R127, R126 ;  /* 0x0000007e7f7e723e */ /* 0x000fe200000000ff */
[----:B------:R-:W1:Y:S01]  /*31e0*/  LDS.128 R36, [R57+0x1980] ;  /* 0x0019800039247984 */ /* 0x000e620000000c00 */
[----:B------:R-:W-:Y:S02]  /*31f0*/  F2FP.F16.F32.PACK_AB R128, R129, R128 ;  /* 0x000000808180723e */ /* 0x000fe400000000ff */
[----:B------:R-:W-:Y:S01]  /*3200*/  F2FP.F16.F32.PACK_AB R130, R131, R130 ;  /* 0x000000828382723e */ /* 0x000fe200000000ff */
[----:B------:R-:W-:Y:S01]  /*3210*/  BAR.SYNC.DEFER_BLOCKING 0x0 ;  /* 0x0000000000007b1d */ /* 0x000fe20000010000 */
[----:B------:R-:W-:-:S05]  /*3220*/  ISETP.LT.AND P0, PT, R53, c[0x0][0x178], !P6 ;  /* 0x00005e0035007a0c */ /* 0x000fca0007701270 */
[----:B------:R1:W-:Y:S04]  /*3230*/  STS [R55], R0 ;  /* 0x0000000037007388 */ /* 0x0003e80000000800 */
[----:B------:R2:W-:Y:S04]  /*3240*/  STS [R55+0x880], R2 ;  /* 0x0008800237007388 */ /* 0x0005e80000000800 */
[----:B------:R3:W-:Y:S04]  /*3250*/  STS [R55+0x20], R3 ;  /* 0x0000200337007388 */ /* 0x0007e80000000800 */
[----:B------:R-:W-:Y:S04]  /*3260*/  STS [R55+0x8a0], R5 ;  /* 0x0008a00537007388 */ /* 0x000fe80000000800 */
[----:B------:R-:W-:Y:S04]  /*3270*/  STS [R55+0x40], R7 ;  /* 0x0000400737007388 */ /* 0x000fe80000000800 */
[----:B------:R-:W-:Y:S04]  /*3280*/  STS [R55+0x8c0], R9 ;  /* 0x0008c00937007388 */ /* 0x000fe80000000800 */
[----:B------:R-:W-:Y:S01]  /*3290*/  STS [R55+0x60], R11 ;  /* 0x0000600b37007388 */ /* 0x000fe20000000800 */
[----:B-1----:R-:W-:-:S03]  /*32a0*/  IADD3 R0, R201, 0x8, RZ ;  /* 0x00000008c9007810 */ /* 0x002fc60007ffe0ff */
[----:B------:R-:W-:Y:S01]  /*32b0*/  STS [R55+0x8e0], R13 ;  /* 0x0008e00d37007388 */ /* 0x000fe20000000800 */
[----:B------:R-:W-:Y:S02]  /*32c0*/  ISETP.LT.AND P1, PT, R0, c[0x0][0x178], !P6 ;  /* 0x00005e0000007a0c */ /* 0x000fe40007721270 */
[C---:B--2---:R-:W-:Y:S01]  /*32d0*/  IADD3 R2, R53.reuse, 0x30, RZ ;  /* 0x0000003035027810 */ /* 0x044fe20007ffe0ff */
[----:B------:R-:W-:Y:S01]  /*32e0*/  STS [R55+0x80], R52 ;  /* 0x0000803437007388 */ /* 0x000fe20000000800 */
[C---:B---3--:R-:W-:Y:S02]  /*32f0*/  IMAD R3, R53.reuse, c[0x0][0x18c], RZ ;  /* 0x0000630035037a24 */ /* 0x048fe400078e02ff */
[----:B------:R-:W-:Y:S01]  /*3300*/  ISETP.LT.AND P2, PT, R2, c[0x0][0x178], !P6 ;  /* 0x00005e0002007a0c */ /* 0x000fe20007741270 */
[----:B------:R-:W-:Y:S01]  /*3310*/  STS [R55+0x900], R54 ;  /* 0x0009003637007388 */ /* 0x000fe20000000800 */
[----:B------:R-:W-:-:S03]  /*3320*/  IADD3 R2, R53, 0x38, RZ ;  /* 0x0000003835027810 */ /* 0x000fc60007ffe0ff */
[----:B------:R-:W-:Y:S04]  /*3330*/  STS [R55+0xa0], R56 ;  /* 0x0000a03837007388 */ /* 0x000fe80000000800 */
[----:B------:R1:W-:Y:S04]  /*3340*/  STS [R55+0x920], R58 ;  /* 0x0009203a37007388 */ /* 0x0003e80000000800 */
[----:B------:R2:W-:Y:S04]  /*3350*/  STS [R55+0xc0], R60 ;  /* 0x0000c03c37007388 */ /* 0x0005e80000000800 */
[----:B------:R3:W-:Y:S04]  /*3360*/  STS [R55+0x940], R62 ;  /* 0x0009403e37007388 */ /* 0x0007e80000000800 */
[----:B------:R-:W-:Y:S04]  /*3370*/  STS [R55+0xe0], R64 ;  /* 0x0000e04037007388 */ /* 0x000fe80000000800 */
[----:B------:R-:W-:Y:S04]  /*3380*/  STS [R55+0x960], R66 ;  /* 0x0009604237007388 */ /* 0x000fe80000000800 */
[----:B------:R-:W-:Y:S01]  /*3390*/  BAR.SYNC.DEFER_BLOCKING 0x0 ;  /* 0x0000000000007b1d */ /* 0x000fe20000010000 */
[----:B-1----:R-:W-:-:S06]  /*33a0*/  IMAD.WIDE R58, R3, R200, c[0x0][0x170] ;  /* 0x00005c00033a7625 */ /* 0x002fcc00078e02c8 */
[----:B--2---:R-:W-:-:S04]  /*33b0*/  IMAD.WIDE R60, R199, 0x2, R58 ;  /* 0x00000002c73c7825 */ /* 0x004fc800078e023a */
[----:B------:R-:W-:Y:S01]  /*33c0*/  IMAD R59, R0, c[0x0][0x18c], RZ ;  /* 0x00006300003b7a24 */ /* 0x000fe200078e02ff */
[C---:B------:R-:W-:Y:S02]  /*33d0*/  IADD3 R0, R201.reuse, 0x10, RZ ;  /* 0x00000010c9007810 */ /* 0x040fe40007ffe0ff */
[----:B------:R-:W-:Y:S01]  /*33e0*/  IADD3 R201, R201, 0x18, RZ ;  /* 0x00000018c9c97810 */ /* 0x000fe20007ffe0ff */
[----:B---3--:R-:W-:-:S03]  /*33f0*/  IMAD.WIDE R62, R59, R200, c[0x0][0x170] ;  /* 0x00005c003b3e7625 */ /* 0x008fc600078e02c8 */
[C---:B------:R-:W-:Y:S01]  /*3400*/  ISETP.LT.AND P5, PT, R201.reuse, c[0x0][0x178], !P6 ;  /* 0x00005e00c9007a0c */ /* 0x040fe200077a1270 */
[----:B------:R-:W-:Y:S01]  /*3410*/  IMAD R201, R201, c[0x0][0x18c], RZ ;  /* 0x00006300c9c97a24 */ /* 0x000fe200078e02ff */
[----:B------:R-:W1:Y:S01]  /*3420*/  LDS.128 R32, [R57] ;  /* 0x0000000039207984 */ /* 0x000e620000000c00 */
[----:B------:R-:W-:-:S03]  /*3430*/  IMAD R59, R0, c[0x0][0x18c], RZ ;  /* 0x00006300003b7a24 */ /* 0x000fc600078e02ff */
[----:B------:R-:W2:Y:S04]  /*3440*/  LDS.128 R28, [R57+0x880] ;  /* 0x00088000391c7984 */ /* 0x000ea80000000c00 */
[----:B------:R-:W3:Y:S04]  /*3450*/  LDS.128 R24, [R57+0x1100] ;  /* 0x0011000039187984 */ /* 0x000ee80000000c00 */
[----:B------:R-:W1:Y:S04]  /*3460*/  LDS.128 R20, [R57+0x1980] ;  /* 0x0019800039147984 */ /* 0x000e680000000c00 */
[----:B------:R-:W-:Y:S06]  /*3470*/  BAR.SYNC.DEFER_BLOCKING 0x0 ;  /* 0x0000000000007b1d */ /* 0x000fec0000010000 */
[----:B------:R-:W-:Y:S04]  /*3480*/  STS [R55], R68 ;  /* 0x0000004437007388 */ /* 0x000fe80000000800 */
[----:B------:R-:W-:Y:S04]  /*3490*/  STS [R55+0x880], R70 ;  /* 0x0008804637007388 */ /* 0x000fe80000000800 */
        /* <DEDUP_REMOVED lines=14> */
[----:B------:R-:W-:Y:S06]  /*3580*/  BAR.SYNC.DEFER_BLOCKING 0x0 ;  /* 0x0000000000007b1d */ /* 0x000fec0000010000 */
[----:B------:R-:W1:Y:S04]  /*3590*/  LDS.128 R16, [R57] ;  /* 0x0000000039107984 */ /* 0x000e680000000c00 */
[----:B------:R-:W1:Y:S04]  /*35a0*/  LDS.128 R12, [R57+0x880] ;  /* 0x00088000390c7984 */ /* 0x000e680000000c00 */
[----:B------:R-:W1:Y:S04]  /*35b0*/  LDS.128 R8, [R57+0x1100] ;  /* 0x0011000039087984 */ /* 0x000e680000000c00 */
        /* <DEDUP_REMOVED lines=17> */
[----:B------:R1:W-:Y:S04]  /*36d0*/  STS [R55+0x960], R130 ;  /* 0x0009608237007388 */ /* 0x0003e80000000800 */
[----:B------:R-:W-:Y:S01]  /*36e0*/  BAR.SYNC.DEFER_BLOCKING 0x0 ;  /* 0x0000000000007b1d */ /* 0x000fe20000010000 */
[----:B-1----:R-:W-:-:S05]  /*36f0*/  IMAD.WIDE R54, R199, 0x2, R62 ;  /* 0x00000002c7367825 */ /* 0x002fca00078e023e */
[----:B------:R1:W-:Y:S01]  /*3700*/  @P0 STG.E.128 [R60.64], R48 ;  /* 0x000000303c000986 */ /* 0x0003e2000c101d0a */
[----:B------:R-:W-:Y:S01]  /*3710*/  ISETP.LT.AND P0, PT, R0, c[0x0][0x178], !P6 ;  /* 0x00005e0000007a0c */ /* 0x000fe20007701270 */
[----:B------:R-:W-:Y:S02]  /*3720*/  IMAD.MOV.U32 R0, RZ, RZ, c[0x0][0x18c] ;  /* 0x00006300ff007624 */ /* 0x000fe400078e00ff */
[----:B------:R2:W-:Y:S01]  /*3730*/  @P1 STG.E.128 [R54.64], R44 ;  /* 0x0000002c36001986 */ /* 0x0005e2000c101d0a */
[----:B------:R-:W-:Y:S01]  /*3740*/  ISETP.LT.AND P1, PT, R2, c[0x0][0x178], !P6 ;  /* 0x00005e0002007a0c */ /* 0x000fe20007721270 */
[----:B------:R-:W-:Y:S01]  /*3750*/  IMAD R3, R0, 0x20, R3 ;  /* 0x0000002000037824 */ /* 0x000fe200078e0203 */
[----:B------:R-:W-:Y:S01]  /*3760*/  IADD3 R2, R53, 0x48, RZ ;  /* 0x0000004835027810 */ /* 0x000fe20007ffe0ff */
[----:B-1----:R-:W-:-:S04]  /*3770*/  IMAD.WIDE R50, R201, R200, c[0x0][0x170] ;  /* 0x00005c00c9327625 */ /* 0x002fc800078e02c8 */
[----:B------:R-:W-:Y:S01]  /*3780*/  IMAD.WIDE R48, R59, R200, c[0x0][0x170] ;  /* 0x00005c003b307625 */ /* 0x000fe200078e02c8 */
[----:B--2---:R-:W-:-:S03]  /*3790*/  IADD3 R44, R53, 0x50, RZ ;  /* 0x00000050352c7810 */ /* 0x004fc60007ffe0ff */
[----:B------:R-:W-:-:S04]  /*37a0*/  IMAD.WIDE R60, R199, 0x2, R50 ;  /* 0x00000002c73c7825 */ /* 0x000fc800078e0232 */
[----:B------:R-:W-:-:S04]  /*37b0*/  IMAD.WIDE R50, R3, R200, c[0x0][0x170] ;  /* 0x00005c0003327625 */ /* 0x000fc800078e02c8 */
[----:B------:R-:W-:Y:S01]  /*37c0*/  IMAD.WIDE R58, R199, 0x2, R48 ;  /* 0x00000002c73a7825 */ /* 0x000fe200078e0230 */
[----:B------:R-:W-:-:S03]  /*37d0*/  IADD3 R48, R53, 0x40, RZ ;  /* 0x0000004035307810 */ /* 0x000fc60007ffe0ff */
[----:B------:R-:W-:Y:S01]  /*37e0*/  IMAD R45, R0, 0x8, R3 ;  /* 0x00000008002d7824 */ /* 0x000fe200078e0203 */
[----:B------:R1:W-:Y:S01]  /*37f0*/  @P0 STG.E.128 [R58.64], R40 ;  /* 0x000000283a000986 */ /* 0x0003e2000c101d0a */
[----:B------:R-:W-:Y:S01]  /*3800*/  IMAD.WIDE R62, R199, 0x2, R50 ;  /* 0x00000002c73e7825 */ /* 0x000fe200078e0232 */
[----:B------:R-:W-:Y:S02]  /*3810*/  ISETP.LT.AND P0, PT, R48, c[0x0][0x178], !P6 ;  /* 0x00005e0030007a0c */ /* 0x000fe40007701270 */
[----:B------:R-:W-:Y:S01]  /*3820*/  @P5 STG.E.128 [R60.64], R36 ;  /* 0x000000243c005986 */ /* 0x000fe2000c101d0a */
[----:B------:R-:W-:Y:S01]  /*3830*/  IMAD R3, R0, 0x8, R45 ;  /* 0x0000000800037824 */ /* 0x000fe200078e022d */
[----:B------:R-:W-:Y:S01]  /*3840*/  ISETP.LT.AND P5, PT, R2, c[0x0][0x178], !P6 ;  /* 0x00005e0002007a0c */ /* 0x000fe200077a1270 */
[----:B------:R-:W-:Y:S01]  /*3850*/  IMAD.WIDE R50, R45, R200, c[0x0][0x170] ;  /* 0x00005c002d327625 */ /* 0x000fe200078e02c8 */
[----:B------:R2:W-:Y:S01]  /*3860*/  @P4 STG.E.128 [R62.64], R32 ;  /* 0x000000203e004986 */ /* 0x0005e2000c101d0a */
[----:B------:R-:W-:-:S02]  /*3870*/  ISETP.LT.AND P4, PT, R44, c[0x0][0x178], !P6 ;  /* 0x00005e002c007a0c */ /* 0x000fc40007781270 */
[C---:B------:R-:W-:Y:S01]  /*3880*/  IMAD R49, R0.reuse, 0x8, R3 ;  /* 0x0000000800317824 */ /* 0x040fe200078e0203 */
[----:B------:R-:W2:Y:S01]  /*3890*/  LDS.128 R44, [R57] ;  /* 0x00000000392c7984 */ /* 0x000ea20000000c00 */
[-C--:B------:R-:W-:Y:S01]  /*38a0*/  IMAD.WIDE R54, R3, R200.reuse, c[0x0][0x170] ;  /* 0x00005c0003367625 */ /* 0x080fe200078e02c8 */
[----:B------:R-:W-:Y:S02]  /*38b0*/  IADD3 R2, R53, 0x58, RZ ;  /* 0x0000005835027810 */ /* 0x000fe40007ffe0ff */
[----:B------:R-:W2:Y:S01]  /*38c0*/  LDS.128 R40, [R57+0x880] ;  /* 0x0008800039287984 */ /* 0x000ea20000000c00 */
[----:B------:R-:W-:Y:S02]  /*38d0*/  IMAD R3, R0, 0x8, R49 ;  /* 0x0000000800037824 */ /* 0x000fe400078e0231 */
[----:B------:R-:W-:Y:S01]  /*38e0*/  IMAD.WIDE R50, R199, 0x2, R50 ;  /* 0x00000002c7327825 */ /* 0x000fe200078e0232 */
[----:B------:R-:W2:Y:S03]  /*38f0*/  LDS.128 R36, [R57+0x1100] ;  /* 0x0011000039247984 */ /* 0x000ea60000000c00 */
[----:B------:R-:W-:Y:S01]  /*3900*/  IMAD.WIDE R48, R49, R200, c[0x0][0x170] ;  /* 0x00005c0031307625 */ /* 0x000fe200078e02c8 */
[----:B------:R2:W-:Y:S01]  /*3910*/  @P3 STG.E.128 [R50.64], R28 ;  /* 0x0000001c32003986 */ /* 0x0005e2000c101d0a */
[----:B------:R-:W-:-:S02]  /*3920*/  ISETP.LT.AND P3, PT, R2, c[0x0][0x178], !P6 ;  /* 0x00005e0002007a0c */ /* 0x000fc40007761270 */
[----:B------:R-:W-:Y:S01]  /*3930*/  IMAD.WIDE R54, R199, 0x2, R54 ;  /* 0x00000002c7367825 */ /* 0x000fe200078e0236 */
[----:B------:R-:W-:-:S03]  /*3940*/  IADD3 R2, R53, 0x60, RZ ;  /* 0x0000006035027810 */ /* 0x000fc60007ffe0ff */
[----:B------:R-:W-:Y:S01]  /*3950*/  IMAD.WIDE R48, R199, 0x2, R48 ;  /* 0x00000002c7307825 */ /* 0x000fe200078e0230 */
[----:B---3--:R3:W-:Y:S01]  /*3960*/  @P2 STG.E.128 [R54.64], R24 ;  /* 0x0000001836002986 */ /* 0x0087e2000c101d0a */
[----:B------:R-:W-:Y:S02]  /*3970*/  ISETP.LT.AND P2, PT, R2, c[0x0][0x178], !P6 ;  /* 0x00005e0002007a0c */ /* 0x000fe40007741270 */
[----:B-1----:R-:W-:Y:S01]  /*3980*/  IMAD.WIDE R58, R3, R200, c[0x0][0x170] ;  /* 0x00005c00033a7625 */ /* 0x002fe200078e02c8 */
[----:B------:R-:W-:Y:S01]  /*3990*/  IADD3 R2, R53, 0x68, RZ ;  /* 0x0000006835027810 */ /* 0x000fe20007ffe0ff */
[----:B------:R1:W-:Y:S03]  /*39a0*/  @P1 STG.E.128 [R48.64], R20 ;  /* 0x0000001430001986 */ /* 0x0003e6000c101d0a */
[----:B------:R-:W-:Y:S01]  /*39b0*/  ISETP.LT.AND P1, PT, R2, c[0x0][0x178], !P6 ;  /* 0x00005e0002007a0c */ /* 0x000fe20007721270 */
[----:B--2---:R-:W-:-:S02]  /*39c0*/  IMAD R35, R0, 0x8, R3 ;  /* 0x0000000800237824 */ /* 0x004fc400078e0203 */
[----:B------:R-:W-:-:S04]  /*39d0*/  IMAD.WIDE R58, R199, 0x2, R58 ;  /* 0x00000002c73a7825 */ /* 0x000fc800078e023a */
[----:B------:R-:W-:Y:S01]  /*39e0*/  IMAD R33, R0, 0x8, R35 ;  /* 0x0000000800217824 */ /* 0x000fe200078e0223 */
[----:B------:R-:W-:Y:S01]  /*39f0*/  @P0 STG.E.128 [R58.64], R16 ;  /* 0x000000103a000986 */ /* 0x000fe2000c101d0a */
[----:B------:R-:W-:-:S04]  /*3a00*/  IMAD.WIDE R34, R35, R200, c[0x0][0x170] ;  /* 0x00005c0023227625 */ /* 0x000fc800078e02c8 */
[----:B------:R-:W-:Y:S02]  /*3a10*/  IMAD R3, R0, 0x8, R33 ;  /* 0x0000000800037824 */ /* 0x000fe400078e0221 */
[----:B------:R-:W-:Y:S01]  /*3a20*/  IMAD.WIDE R34, R199, 0x2, R34 ;  /* 0x00000002c7227825 */ /* 0x000fe200078e0222 */
[----:B------:R-:W-:-:S03]  /*3a30*/  IADD3 R28, R53, 0x70, RZ ;  /* 0x00000070351c7810 */ /* 0x000fc60007ffe0ff */
[----:B------:R-:W-:Y:S01]  /*3a40*/  IMAD R29, R0, 0x8, R3 ;  /* 0x00000008001d7824 */ /* 0x000fe200078e0203 */
[----:B------:R-:W-:Y:S01]  /*3a50*/  IADD3 R53, R53, 0x78, RZ ;  /* 0x0000007835357810 */ /* 0x000fe20007ffe0ff */
[-C--:B------:R-:W-:Y:S01]  /*3a60*/  IMAD.WIDE R2, R3, R200.reuse, c[0x0][0x170] ;  /* 0x00005c0003027625 */ /* 0x080fe200078e02c8 */
[----:B------:R-:W-:Y:S01]  /*3a70*/  ISETP.LT.AND P0, PT, R28, c[0x0][0x178], !P6 ;  /* 0x00005e001c007a0c */ /* 0x000fe20007701270 */
[----:B------:R2:W-:Y:S01]  /*3a80*/  @P5 STG.E.128 [R34.64], R12 ;  /* 0x0000000c22005986 */ /* 0x0005e2000c101d0a */
[----:B------:R-:W-:Y:S01]  /*3a90*/  ISETP.LT.AND P6, PT, R53, c[0x0][0x178], !P6 ;  /* 0x00005e0035007a0c */ /* 0x000fe200077c1270 */
[----:B------:R-:W-:Y:S02]  /*3aa0*/  IMAD R31, R0, 0x8, R29 ;  /* 0x00000008001f7824 */ /* 0x000fe400078e021d */
[----:B---3--:R-:W-:-:S04]  /*3ab0*/  IMAD.WIDE R24, R29, R200, c[0x0][0x170] ;  /* 0x00005c001d187625 */ /* 0x008fc800078e02c8 */
[----:B-1----:R-:W-:Y:S02]  /*3ac0*/  IMAD R21, R0, 0x8, R31 ;  /* 0x0000000800157824 */ /* 0x002fe400078e021f */
[----:B------:R-:W-:-:S04]  /*3ad0*/  IMAD.WIDE R22, R33, R200, c[0x0][0x170] ;  /* 0x00005c0021167625 */ /* 0x000fc800078e02c8 */
[----:B------:R-:W-:-:S04]  /*3ae0*/  IMAD.WIDE R28, R31, R200, c[0x0][0x170] ;  /* 0x00005c001f1c7625 */ /* 0x000fc800078e02c8 */
[----:B------:R-:W-:-:S04]  /*3af0*/  IMAD.WIDE R26, R21, R200, c[0x0][0x170] ;  /* 0x00005c00151a7625 */ /* 0x000fc800078e02c8 */
[----:B------:R-:W-:-:S04]  /*3b00*/  IMAD.WIDE R22, R199, 0x2, R22 ;  /* 0x00000002c7167825 */ /* 0x000fc800078e0216 */
[C---:B------:R-:W-:Y:S01]  /*3b10*/  IMAD.WIDE R2, R199.reuse, 0x2, R2 ;  /* 0x00000002c7027825 */ /* 0x040fe200078e0202 */
[----:B------:R1:W-:Y:S03]  /*3b20*/  @P4 STG.E.128 [R22.64], R8 ;  /* 0x0000000816004986 */ /* 0x0003e6000c101d0a */
[C---:B------:R-:W-:Y:S01]  /*3b30*/  IMAD.WIDE R24, R199.reuse, 0x2, R24 ;  /* 0x00000002c7187825 */ /* 0x040fe200078e0218 */
[----:B------:R1:W-:Y:S03]  /*3b40*/  @P3 STG.E.128 [R2.64], R4 ;  /* 0x0000000402003986 */ /* 0x0003e6000c101d0a */
[----:B------:R-:W-:Y:S01]  /*3b50*/  IMAD R21, R0, 0x8, R21 ;  /* 0x0000000800157824 */ /* 0x000fe200078e0215 */
[----:B------:R1:W-:Y:S01]  /*3b60*/  @P2 STG.E.128 [R24.64], R44 ;  /* 0x0000002c18002986 */ /* 0x0003e2000c101d0a */
[----:B------:R-:W-:-:S04]  /*3b70*/  IMAD.WIDE R28, R199, 0x2, R28 ;  /* 0x00000002c71c7825 */ /* 0x000fc800078e021c */
[----:B------:R-:W-:Y:S01]  /*3b80*/  IMAD.WIDE R26, R199, 0x2, R26 ;  /* 0x00000002c71a7825 */ /* 0x000fe200078e021a */
[----:B------:R1:W-:Y:S03]  /*3b90*/  @P1 STG.E.128 [R28.64], R40 ;  /* 0x000000281c001986 */ /* 0x0003e6000c101d0a */
[----:B--2---:R-:W-:Y:S01]  /*3ba0*/  IMAD.WIDE R12, R21, R200, c[0x0][0x170] ;  /* 0x00005c00150c7625 */ /* 0x004fe200078e02c8 */
[----:B------:R1:W-:Y:S05]  /*3bb0*/  @P0 STG.E.128 [R26.64], R36 ;  /* 0x000000241a000986 */ /* 0x0003ea000c101d0a */
[----:B------:R-:W-:Y:S01]  /*3bc0*/  IMAD.WIDE R12, R199, 0x2, R12 ;  /* 0x00000002c70c7825 */ /* 0x000fe200078e020c */
[----:B------:R-:W-:Y:S06]  /*3bd0*/  @!P6 EXIT ;  /* 0x000000000000e94d */ /* 0x000fec0003800000 */
[----:B-1----:R-:W1:Y:S04]  /*3be0*/  LDS.128 R4, [R57+0x1980] ;  /* 0x0019800039047984 */ /* 0x002e680000000c00 */
[----:B-1----:R-:W-:Y:S01]  /*3bf0*/  STG.E.128 [R12.64], R4 ;  /* 0x000000040c007986 */ /* 0x002fe2000c101d0a */
[----:B------:R-:W-:Y:S05]  /*3c00*/  EXIT ;  /* 0x000000000000794d */ /* 0x000fea0003800000 */
.L_x_2:
[----:B------:R-:W-:-:S00]  /*3c10*/  BRA `(.L_x_2) ;  /* 0xfffffff000007947 */ /* 0x000fc0000383ffff */
[----:B------:R-:W-:-:S00]  /*3c20*/  NOP ;  /* 0x0000000000007918 */ /* 0x000fc00000000000 */
        /* <DEDUP_REMOVED lines=13> */
.L_x_3:


//--------------------- .nv.shared.matmul_kernel_0d1d2d3d4d5d6d7c8d9c10d11c --------------------------
	.section	.nv.shared.matmul_kernel_0d1d2d3d4d5d6d7c8d9c10d11c,"aw",@nobits
	.align	16
